	.target	sm_100a

	.elftype	@"ET_EXEC"


//--------------------- .note.nv.tkinfo           --------------------------
	.section	.note.nv.tkinfo,"",@"SHT_NOTE"
	.sectionflags	@"SHF_NOTE_NV_TKINFO"
	.tkinfo
        /*0018*/ 	.word	0x00000002
        /*0030*/ 	.string	""
        /*0030*/ 	.string	"ptxas"
        /*0030*/ 	.string	"Cuda compilation tools, release 13.0, V13.0.88"
        /*0030*/ 	.string	"Build cuda_13.0.r13.0/compiler.36424714_0"
        /*0030*/ 	.string	"-arch sm_100a -m 64 "



//--------------------- .note.nv.cuinfo           --------------------------
	.section	.note.nv.cuinfo,"",@"SHT_NOTE"
	.sectionflags	@"SHF_NOTE_NV_CUINFO"
        /*0018*/ 	.short	0x0002
        /*001a*/ 	.short	0x0064
        /*001c*/ 	.short	0x0082
	.zero		2


//--------------------- .nv.info                  --------------------------
	.section	.nv.info,"",@"SHT_CUDA_INFO"
	.align	4


	//----- nvinfo : EIATTR_REGCOUNT
	.align		4
        /*0000*/ 	.byte	0x04, 0x2f
        /*0002*/ 	.short	(.L_20 - .L_19)
	.align		4
.L_19:
        /*0004*/ 	.word	index@(_ZN7cutlass13device_kernelINS_4gemm6kernel13GemmUniversalIN4cute5tupleIJiiiiEEENS1_10collective13CollectiveMmaINS1_35MainloopSm100TmaUmmaWarpSpecializedILi6ELi2ELi2ENS5_IJNS4_1CILi1EEESB_SB_EEEEENS5_IJNSA_ILi128EEENSA_ILi256EEENSA_ILi64EEEEEEaNS5_IJlSB_lEEEaSI_NS4_8TiledMMAINS4_8MMA_AtomIJNS4_15SM100_MMA_S8_SSIaaiLi128ELi256ELNS4_4UMMA5MajorE0ELSN_0ELNSM_8SaturateE0EEEEEENS4_6LayoutISC_NS5_IJNSA_ILi0EEESS_SS_EEEEENS5_IJNS4_10UnderscoreESV_SV_EEEEENS4_13SM90_TMA_LOADENS4_14ComposedLayoutINS4_7SwizzleILi2ELi4ELi3EEENS4_18smem_ptr_flag_bitsILi8EEENSR_INS5_IJNSA_ILi8EEESG_EEENS5_IJSG_SB_EEEEEEEvNS4_8identityESY_S18_vS19_EENS_8epilogue10collective18CollectiveEpilogueINS1B_23Sm100TmaWarpSpecializedILi4ELi2ELi64ELb0ELb0EEEJSH_NS5_IJNSR_ISE_SB_EENSR_ISG_SB_EEEEEaSI_aSI_NS1B_6fusion15FusionCallbacksIS1F_NS1J_17LinearCombinationIaiaiLNS_15FloatRoundStyleE2EEESH_S1I_JEEENS4_5SM1004TMEM4LOAD26SM100_TMEM_LOAD_32dp32b64xESY_S18_NS4_39AutoVectorizingCopyWithAssumedAlignmentILi128EEENS4_14SM90_TMA_STOREES18_S1U_S1U_EEEvvEEEEvNT_6ParamsE)
        /*0008*/ 	.word	0x000000af


	//----- nvinfo : EIATTR_FRAME_SIZE
	.align		4
.L_20:
        /*000c*/ 	.byte	0x04, 0x11
        /*000e*/ 	.short	(.L_22 - .L_21)
	.align		4
.L_21:
        /*0010*/ 	.word	index@($__internal_2_$__cuda_sm10x_tcgen05_guardrail_trap_unallocated_columns_being_dealloced)
        /*0014*/ 	.word	0x00000000


	//----- nvinfo : EIATTR_FRAME_SIZE
	.align		4
.L_22:
        /*0018*/ 	.byte	0x04, 0x11
        /*001a*/ 	.short	(.L_24 - .L_23)
	.align		4
.L_23:
        /*001c*/ 	.word	index@($__internal_1_$__cuda_sm10x_tcgen05_guardrail_trap_phase_invalid_during_alloc)
        /*0020*/ 	.word	0x00000000


	//----- nvinfo : EIATTR_FRAME_SIZE
	.align		4
.L_24:
        /*0024*/ 	.byte	0x04, 0x11
        /*0026*/ 	.short	(.L_26 - .L_25)
	.align		4
.L_25:
        /*0028*/ 	.word	index@($__internal_0_$__cuda_sm10x_tcgen05_guardrail_trap_col_being_dealloced_not_returned_by_alloc)
        /*002c*/ 	.word	0x00000000


	//----- nvinfo : EIATTR_FRAME_SIZE
	.align		4
.L_26:
        /*0030*/ 	.byte	0x04, 0x11
        /*0032*/ 	.short	(.L_28 - .L_27)
	.align		4
.L_27:
        /*0034*/ 	.word	index@(_ZN7cutlass13device_kernelINS_4gemm6kernel13GemmUniversalIN4cute5tupleIJiiiiEEENS1_10collective13CollectiveMmaINS1_35MainloopSm100TmaUmmaWarpSpecializedILi6ELi2ELi2ENS5_IJNS4_1CILi1EEESB_SB_EEEEENS5_IJNSA_ILi128EEENSA_ILi256EEENSA_ILi64EEEEEEaNS5_IJlSB_lEEEaSI_NS4_8TiledMMAINS4_8MMA_AtomIJNS4_15SM100_MMA_S8_SSIaaiLi128ELi256ELNS4_4UMMA5MajorE0ELSN_0ELNSM_8SaturateE0EEEEEENS4_6LayoutISC_NS5_IJNSA_ILi0EEESS_SS_EEEEENS5_IJNS4_10UnderscoreESV_SV_EEEEENS4_13SM90_TMA_LOADENS4_14ComposedLayoutINS4_7SwizzleILi2ELi4ELi3EEENS4_18smem_ptr_flag_bitsILi8EEENSR_INS5_IJNSA_ILi8EEESG_EEENS5_IJSG_SB_EEEEEEEvNS4_8identityESY_S18_vS19_EENS_8epilogue10collective18CollectiveEpilogueINS1B_23Sm100TmaWarpSpecializedILi4ELi2ELi64ELb0ELb0EEEJSH_NS5_IJNSR_ISE_SB_EENSR_ISG_SB_EEEEEaSI_aSI_NS1B_6fusion15FusionCallbacksIS1F_NS1J_17LinearCombinationIaiaiLNS_15FloatRoundStyleE2EEESH_S1I_JEEENS4_5SM1004TMEM4LOAD26SM100_TMEM_LOAD_32dp32b64xESY_S18_NS4_39AutoVectorizingCopyWithAssumedAlignmentILi128EEENS4_14SM90_TMA_STOREES18_S1U_S1U_EEEvvEEEEvNT_6ParamsE)
        /*0038*/ 	.word	0x00000000


	//----- nvinfo : EIATTR_MIN_STACK_SIZE
	.align		4
.L_28:
        /*003c*/ 	.byte	0x04, 0x12
        /*003e*/ 	.short	(.L_30 - .L_29)
	.align		4
.L_29:
        /*0040*/ 	.word	index@(_ZN7cutlass13device_kernelINS_4gemm6kernel13GemmUniversalIN4cute5tupleIJiiiiEEENS1_10collective13CollectiveMmaINS1_35MainloopSm100TmaUmmaWarpSpecializedILi6ELi2ELi2ENS5_IJNS4_1CILi1EEESB_SB_EEEEENS5_IJNSA_ILi128EEENSA_ILi256EEENSA_ILi64EEEEEEaNS5_IJlSB_lEEEaSI_NS4_8TiledMMAINS4_8MMA_AtomIJNS4_15SM100_MMA_S8_SSIaaiLi128ELi256ELNS4_4UMMA5MajorE0ELSN_0ELNSM_8SaturateE0EEEEEENS4_6LayoutISC_NS5_IJNSA_ILi0EEESS_SS_EEEEENS5_IJNS4_10UnderscoreESV_SV_EEEEENS4_13SM90_TMA_LOADENS4_14ComposedLayoutINS4_7SwizzleILi2ELi4ELi3EEENS4_18smem_ptr_flag_bitsILi8EEENSR_INS5_IJNSA_ILi8EEESG_EEENS5_IJSG_SB_EEEEEEEvNS4_8identityESY_S18_vS19_EENS_8epilogue10collective18CollectiveEpilogueINS1B_23Sm100TmaWarpSpecializedILi4ELi2ELi64ELb0ELb0EEEJSH_NS5_IJNSR_ISE_SB_EENSR_ISG_SB_EEEEEaSI_aSI_NS1B_6fusion15FusionCallbacksIS1F_NS1J_17LinearCombinationIaiaiLNS_15FloatRoundStyleE2EEESH_S1I_JEEENS4_5SM1004TMEM4LOAD26SM100_TMEM_LOAD_32dp32b64xESY_S18_NS4_39AutoVectorizingCopyWithAssumedAlignmentILi128EEENS4_14SM90_TMA_STOREES18_S1U_S1U_EEEvvEEEEvNT_6ParamsE)
        /*0044*/ 	.word	0x00000000
.L_30:


//--------------------- .nv.compat                --------------------------
	.section	.nv.compat,"",@"SHT_CUDA_COMPAT_INFO"
	.align	4
        /*0000*/ 	.byte	0x02, 0x09, 0x01, 0x00, 0x02, 0x02, 0x03, 0x00, 0x02, 0x05, 0x06, 0x00, 0x03, 0x07, 0x01, 0x01
        /*0010*/ 	.byte	0x02, 0x03, 0x01, 0x00, 0x02, 0x06, 0x01, 0x00, 0x04, 0x0b, 0x08, 0x00, 0x01, 0x00, 0x00, 0x00
        /*0020*/ 	.byte	0x00, 0x00, 0x00, 0x00


//--------------------- .nv.info._ZN7cutlass13device_kernelINS_4gemm6kernel13GemmUniversalIN4cute5tupleIJiiiiEEENS1_10collective13CollectiveMmaINS1_35MainloopSm100TmaUmmaWarpSpecializedILi6ELi2ELi2ENS5_IJNS4_1CILi1EEESB_SB_EEEEENS5_IJNSA_ILi128EEENSA_ILi256EEENSA_ILi64EEEEEEaNS5_IJlSB_lEEEaSI_NS4_8TiledMMAINS4_8MMA_AtomIJNS4_15SM100_MMA_S8_SSIaaiLi128ELi256ELNS4_4UMMA5MajorE0ELSN_0ELNSM_8SaturateE0EEEEEENS4_6LayoutISC_NS5_IJNSA_ILi0EEESS_SS_EEEEENS5_IJNS4_10UnderscoreESV_SV_EEEEENS4_13SM90_TMA_LOADENS4_14ComposedLayoutINS4_7SwizzleILi2ELi4ELi3EEENS4_18smem_ptr_flag_bitsILi8EEENSR_INS5_IJNSA_ILi8EEESG_EEENS5_IJSG_SB_EEEEEEEvNS4_8identityESY_S18_vS19_EENS_8epilogue10collective18CollectiveEpilogueINS1B_23Sm100TmaWarpSpecializedILi4ELi2ELi64ELb0ELb0EEEJSH_NS5_IJNSR_ISE_SB_EENSR_ISG_SB_EEEEEaSI_aSI_NS1B_6fusion15FusionCallbacksIS1F_NS1J_17LinearCombinationIaiaiLNS_15FloatRoundStyleE2EEESH_S1I_JEEENS4_5SM1004TMEM4LOAD26SM100_TMEM_LOAD_32dp32b64xESY_S18_NS4_39AutoVectorizingCopyWithAssumedAlignmentILi128EEENS4_14SM90_TMA_STOREES18_S1U_S1U_EEEvvEEEEvNT_6ParamsE --------------------------
	.section	.nv.info._ZN7cutlass13device_kernelINS_4gemm6kernel13GemmUniversalIN4cute5tupleIJiiiiEEENS1_10collective13CollectiveMmaINS1_35MainloopSm100TmaUmmaWarpSpecializedILi6ELi2ELi2ENS5_IJNS4_1CILi1EEESB_SB_EEEEENS5_IJNSA_ILi128EEENSA_ILi256EEENSA_ILi64EEEEEEaNS5_IJlSB_lEEEaSI_NS4_8TiledMMAINS4_8MMA_AtomIJNS4_15SM100_MMA_S8_SSIaaiLi128ELi256ELNS4_4UMMA5MajorE0ELSN_0ELNSM_8SaturateE0EEEEEENS4_6LayoutISC_NS5_IJNSA_ILi0EEESS_SS_EEEEENS5_IJNS4_10UnderscoreESV_SV_EEEEENS4_13SM90_TMA_LOADENS4_14ComposedLayoutINS4_7SwizzleILi2ELi4ELi3EEENS4_18smem_ptr_flag_bitsILi8EEENSR_INS5_IJNSA_ILi8EEESG_EEENS5_IJSG_SB_EEEEEEEvNS4_8identityESY_S18_vS19_EENS_8epilogue10collective18CollectiveEpilogueINS1B_23Sm100TmaWarpSpecializedILi4ELi2ELi64ELb0ELb0EEEJSH_NS5_IJNSR_ISE_SB_EENSR_ISG_SB_EEEEEaSI_aSI_NS1B_6fusion15FusionCallbacksIS1F_NS1J_17LinearCombinationIaiaiLNS_15FloatRoundStyleE2EEESH_S1I_JEEENS4_5SM1004TMEM4LOAD26SM100_TMEM_LOAD_32dp32b64xESY_S18_NS4_39AutoVectorizingCopyWithAssumedAlignmentILi128EEENS4_14SM90_TMA_STOREES18_S1U_S1U_EEEvvEEEEvNT_6ParamsE,"",@"SHT_CUDA_INFO"
	.sectionflags	@""
	.align	4


	//----- nvinfo : EIATTR_CUDA_API_VERSION
	.align		4
        /*0000*/ 	.byte	0x04, 0x37
        /*0002*/ 	.short	(.L_32 - .L_31)
.L_31:
        /*0004*/ 	.word	0x00000082


	//----- nvinfo : EIATTR_KPARAM_INFO
	.align		4
.L_32:
        /*0008*/ 	.byte	0x04, 0x17
        /*000a*/ 	.short	(.L_34 - .L_33)
.L_33:
        /*000c*/ 	.word	0x00000000
        /*0010*/ 	.short	0x0000
        /*0012*/ 	.short	0x0000
        /*0014*/ 	.byte	0x00, 0xf0, 0x01, 0x20


	//----- nvinfo : EIATTR_AT_ENTRY_FRAGMENTS
	.align		4
.L_34:
        /*0018*/ 	.byte	0x04, 0x4f
        /*001a*/ 	.short	(.L_36 - .L_35)


	//   ....[0]....
.L_35:
        /*001c*/ 	.word	0x00000006


	//----- nvinfo : EIATTR_RESERVED_SMEM_USED
	.align		4
.L_36:
        /*0020*/ 	.byte	0x01, 0x41
	.zero		2


	//----- nvinfo : EIATTR_SPARSE_MMA_MASK
	.align		4
        /*0024*/ 	.byte	0x03, 0x50
        /*0026*/ 	.short	0x0000


	//----- nvinfo : EIATTR_TCGEN05_1CTA_USED
	.align		4
        /*0028*/ 	.byte	0x01, 0x51
	.zero		2


	//----- nvinfo : EIATTR_MAXREG_COUNT
	.align		4
        /*002c*/ 	.byte	0x03, 0x1b
        /*002e*/ 	.short	0x00ff


	//----- nvinfo : EIATTR_NUM_BARRIERS
	.align		4
        /*0030*/ 	.byte	0x02, 0x4c
        /*0032*/ 	.byte	0x07
	.zero		1


	//----- nvinfo : EIATTR_EXTERNS
	.align		4
        /*0034*/ 	.byte	0x04, 0x0f
        /*0036*/ 	.short	(.L_38 - .L_37)


	//   ....[0]....
	.align		4
.L_37:
        /*0038*/ 	.word	index@(__assertfail)


	//----- nvinfo : EIATTR_MERCURY_ISA_VERSION
	.align		4
.L_38:
        /*003c*/ 	.byte	0x03, 0x5f
        /*003e*/ 	.short	0x0101


	//----- nvinfo : EIATTR_INT_WARP_WIDE_INSTR_OFFSETS
	.align		4
        /*0040*/ 	.byte	0x04, 0x31
        /*0042*/ 	.short	(.L_40 - .L_39)


	//   ....[0]....
.L_39:
        /*0044*/ 	.word	0x00001df0


	//   ....[1]....
        /*0048*/ 	.word	0x00003760


	//   ....[2]....
        /*004c*/ 	.word	0x00003780


	//   ....[3]....
        /*0050*/ 	.word	0x000037b0


	//   ....[4]....
        /*0054*/ 	.word	0x000040f0


	//   ....[5]....
        /*0058*/ 	.word	0x00004160


	//   ....[6]....
        /*005c*/ 	.word	0x00004240


	//   ....[7]....
        /*0060*/ 	.word	0x000042c0


	//   ....[8]....
        /*0064*/ 	.word	0x000043d0


	//   ....[9]....
        /*0068*/ 	.word	0x00004460


	//   ....[10]....
        /*006c*/ 	.word	0x00004640


	//   ....[11]....
        /*0070*/ 	.word	0x000047a0


	//----- nvinfo : EIATTR_COOP_GROUP_MASK_REGIDS
	.align		4
.L_40:
        /*0074*/ 	.byte	0x04, 0x29
        /*0076*/ 	.short	(.L_42 - .L_41)


	//   ....[0]....
.L_41:
        /*0078*/ 	.word	0xffffffff


	//   ....[1]....
        /*007c*/ 	.word	0xffffffff


	//   ....[2]....
        /*0080*/ 	.word	0xffffffff


	//   ....[3]....
        /*0084*/ 	.word	0xffffffff


	//   ....[4]....
        /*0088*/ 	.word	0xffffffff


	//   ....[5]....
        /*008c*/ 	.word	0xffffffff


	//   ....[6]....
        /*0090*/ 	.word	0xffffffff


	//   ....[7]....
        /*0094*/ 	.word	0xffffffff


	//   ....[8]....
        /*0098*/ 	.word	0xffffffff


	//   ....[9]....
        /*009c*/ 	.word	0xffffffff


	//   ....[10]....
        /*00a0*/ 	.word	0xffffffff


	//   ....[11]....
        /*00a4*/ 	.word	0xffffffff


	//   ....[12]....
        /*00a8*/ 	.word	0xffffffff


	//----- nvinfo : EIATTR_COOP_GROUP_INSTR_OFFSETS
	.align		4
.L_42:
        /*00ac*/ 	.byte	0x04, 0x28
        /*00ae*/ 	.short	(.L_44 - .L_43)


	//   ....[0]....
.L_43:
        /*00b0*/ 	.word	0x00000090


	//   ....[1]....
        /*00b4*/ 	.word	0x000004d0


	//   ....[2]....
        /*00b8*/ 	.word	0x00000680


	//   ....[3]....
        /*00bc*/ 	.word	0x00000820


	//   ....[4]....
        /*00c0*/ 	.word	0x00000920


	//   ....[5]....
        /*00c4*/ 	.word	0x00000a90


	//   ....[6]....
        /*00c8*/ 	.word	0x00000bf0


	//   ....[7]....
        /*00cc*/ 	.word	0x00001cd0


	//   ....[8]....
        /*00d0*/ 	.word	0x00002bd0


	//   ....[9]....
        /*00d4*/ 	.word	0x00002de0


	//   ....[10]....
        /*00d8*/ 	.word	0x00002e10


	//   ....[11]....
        /*00dc*/ 	.word	0x00003640


	//   ....[12]....
        /*00e0*/ 	.word	0x00003870


	//----- nvinfo : EIATTR_VRC_CTA_INIT_COUNT
	.align		4
.L_44:
        /*00e4*/ 	.byte	0x02, 0x4a
        /*00e6*/ 	.byte	0x80
	.zero		1


	//----- nvinfo : EIATTR_SYSCALL_OFFSETS
	.align		4
        /*00e8*/ 	.byte	0x04, 0x46
        /*00ea*/ 	.short	(.L_46 - .L_45)


	//   ....[0]....
.L_45:
        /*00ec*/ 	.word	0x00005220


	//   ....[1]....
        /*00f0*/ 	.word	0x00005360


	//   ....[2]....
        /*00f4*/ 	.word	0x00005bc0


	//   ....[3]....
        /*00f8*/ 	.word	0x000071c0


	//   ....[4]....
        /*00fc*/ 	.word	0x00008760


	//   ....[5]....
        /*0100*/ 	.word	0x00009d30


	//----- nvinfo : EIATTR_MBARRIER_INSTR_OFFSETS
	.align		4
.L_46:
        /*0104*/ 	.byte	0x04, 0x39
        /*0106*/ 	.short	(.L_48 - .L_47)


	//   ....[0]....
.L_47:
        /*0108*/ 	.word	0x000005b0
        /*010c*/ 	.word	0x000000ff
        /*0110*/ 	.word	0x00000000
        /*0114*/ 	.short	0x0100
        /*0116*/ 	.byte	0x05
	.zero		1


	//   ....[1]....
        /*0118*/ 	.word	0x000005c0
        /*011c*/ 	.word	0x000000ff
        /*0120*/ 	.word	0x00000030
        /*0124*/ 	.short	0x0100
        /*0126*/ 	.byte	0x05
	.zero		1


	//   ....[2]....
        /*0128*/ 	.word	0x000005d0
        /*012c*/ 	.word	0x000000ff
        /*0130*/ 	.word	0x00000008
        /*0134*/ 	.short	0x0100
        /*0136*/ 	.byte	0x05
	.zero		1


	//   ....[3]....
        /*0138*/ 	.word	0x000005e0
        /*013c*/ 	.word	0x000000ff
        /*0140*/ 	.word	0x00000038
        /*0144*/ 	.short	0x0100
        /*0146*/ 	.byte	0x05
	.zero		1


	//   ....[4]....
        /*0148*/ 	.word	0x000005f0
        /*014c*/ 	.word	0x000000ff
        /*0150*/ 	.word	0x00000010
        /*0154*/ 	.short	0x0100
        /*0156*/ 	.byte	0x05
	.zero		1


	//   ....[5]....
        /*0158*/ 	.word	0x00000600
        /*015c*/ 	.word	0x000000ff
        /*0160*/ 	.word	0x00000040
        /*0164*/ 	.short	0x0100
        /*0166*/ 	.byte	0x05
	.zero		1


	//   ....[6]....
        /*0168*/ 	.word	0x00000610
        /*016c*/ 	.word	0x000000ff
        /*0170*/ 	.word	0x00000018
        /*0174*/ 	.short	0x0100
        /*0176*/ 	.byte	0x05
	.zero		1


	//   ....[7]....
        /*0178*/ 	.word	0x00000620
        /*017c*/ 	.word	0x000000ff
        /*0180*/ 	.word	0x00000048
        /*0184*/ 	.short	0x0100
        /*0186*/ 	.byte	0x05
	.zero		1


	//   ....[8]....
        /*0188*/ 	.word	0x00000630
        /*018c*/ 	.word	0x000000ff
        /*0190*/ 	.word	0x00000020
        /*0194*/ 	.short	0x0100
        /*0196*/ 	.byte	0x05
	.zero		1


	//   ....[9]....
        /*0198*/ 	.word	0x00000640
        /*019c*/ 	.word	0x000000ff
        /*01a0*/ 	.word	0x00000050
        /*01a4*/ 	.short	0x0100
        /*01a6*/ 	.byte	0x05
	.zero		1


	//   ....[10]....
        /*01a8*/ 	.word	0x00000650
        /*01ac*/ 	.word	0x000000ff
        /*01b0*/ 	.word	0x00000028
        /*01b4*/ 	.short	0x0100
        /*01b6*/ 	.byte	0x05
	.zero		1


	//   ....[11]....
        /*01b8*/ 	.word	0x00000660
        /*01bc*/ 	.word	0x000000ff
        /*01c0*/ 	.word	0x00000058
        /*01c4*/ 	.short	0x0100
        /*01c6*/ 	.byte	0x05
	.zero		1


	//   ....[12]....
        /*01c8*/ 	.word	0x00000790
        /*01cc*/ 	.word	0x000000ff
        /*01d0*/ 	.word	0x00000060
        /*01d4*/ 	.short	0x0100
        /*01d6*/ 	.byte	0x07
	.zero		1


	//   ....[13]....
        /*01d8*/ 	.word	0x000007a0
        /*01dc*/ 	.word	0x000000ff
        /*01e0*/ 	.word	0x00000080
        /*01e4*/ 	.short	0x0100
        /*01e6*/ 	.byte	0x07
	.zero		1


	//   ....[14]....
        /*01e8*/ 	.word	0x000007b0
        /*01ec*/ 	.word	0x000000ff
        /*01f0*/ 	.word	0x00000068
        /*01f4*/ 	.short	0x0100
        /*01f6*/ 	.byte	0x07
	.zero		1


	//   ....[15]....
        /*01f8*/ 	.word	0x000007c0
        /*01fc*/ 	.word	0x000000ff
        /*0200*/ 	.word	0x00000088
        /*0204*/ 	.short	0x0100
        /*0206*/ 	.byte	0x07
	.zero		1


	//   ....[16]....
        /*0208*/ 	.word	0x000007d0
        /*020c*/ 	.word	0x000000ff
        /*0210*/ 	.word	0x00000070
        /*0214*/ 	.short	0x0100
        /*0216*/ 	.byte	0x07
	.zero		1


	//   ....[17]....
        /*0218*/ 	.word	0x000007e0
        /*021c*/ 	.word	0x000000ff
        /*0220*/ 	.word	0x00000090
        /*0224*/ 	.short	0x0100
        /*0226*/ 	.byte	0x07
	.zero		1


	//   ....[18]....
        /*0228*/ 	.word	0x000007f0
        /*022c*/ 	.word	0x000000ff
        /*0230*/ 	.word	0x00000078
        /*0234*/ 	.short	0x0100
        /*0236*/ 	.byte	0x07
	.zero		1


	//   ....[19]....
        /*0238*/ 	.word	0x00000800
        /*023c*/ 	.word	0x000000ff
        /*0240*/ 	.word	0x00000098
        /*0244*/ 	.short	0x0100
        /*0246*/ 	.byte	0x07
	.zero		1


	//   ....[20]....
        /*0248*/ 	.word	0x000008f0
        /*024c*/ 	.word	0x000000ff
        /*0250*/ 	.word	0x000000a0
        /*0254*/ 	.short	0x0100
        /*0256*/ 	.byte	0x05
	.zero		1


	//   ....[21]....
        /*0258*/ 	.word	0x00000900
        /*025c*/ 	.word	0x000000ff
        /*0260*/ 	.word	0x000000a8
        /*0264*/ 	.short	0x0100
        /*0266*/ 	.byte	0x05
	.zero		1


	//   ....[22]....
        /*0268*/ 	.word	0x00000a40
        /*026c*/ 	.word	0x000000ff
        /*0270*/ 	.word	0x000000b0
        /*0274*/ 	.short	0x0100
        /*0276*/ 	.byte	0x05
	.zero		1


	//   ....[23]....
        /*0278*/ 	.word	0x00000a50
        /*027c*/ 	.word	0x000000ff
        /*0280*/ 	.word	0x000000c0
        /*0284*/ 	.short	0x0100
        /*0286*/ 	.byte	0x05
	.zero		1


	//   ....[24]....
        /*0288*/ 	.word	0x00000a60
        /*028c*/ 	.word	0x000000ff
        /*0290*/ 	.word	0x000000b8
        /*0294*/ 	.short	0x0100
        /*0296*/ 	.byte	0x05
	.zero		1


	//   ....[25]....
        /*0298*/ 	.word	0x00000a70
        /*029c*/ 	.word	0x000000ff
        /*02a0*/ 	.word	0x000000c8
        /*02a4*/ 	.short	0x0100
        /*02a6*/ 	.byte	0x05
	.zero		1


	//   ....[26]....
        /*02a8*/ 	.word	0x00000ba0
        /*02ac*/ 	.word	0x000000ff
        /*02b0*/ 	.word	0x000000d0
        /*02b4*/ 	.short	0x0100
        /*02b6*/ 	.byte	0x07
	.zero		1


	//   ....[27]....
        /*02b8*/ 	.word	0x00000bb0
        /*02bc*/ 	.word	0x000000ff
        /*02c0*/ 	.word	0x000000e0
        /*02c4*/ 	.short	0x0100
        /*02c6*/ 	.byte	0x07
	.zero		1


	//   ....[28]....
        /*02c8*/ 	.word	0x00000bc0
        /*02cc*/ 	.word	0x000000ff
        /*02d0*/ 	.word	0x000000d8
        /*02d4*/ 	.short	0x0100
        /*02d6*/ 	.byte	0x07
	.zero		1


	//   ....[29]....
        /*02d8*/ 	.word	0x00000bd0
        /*02dc*/ 	.word	0x000000ff
        /*02e0*/ 	.word	0x000000e8
        /*02e4*/ 	.short	0x0100
        /*02e6*/ 	.byte	0x07
	.zero		1


	//   ....[30]....
        /*02e8*/ 	.word	0x00000cc0
        /*02ec*/ 	.word	0x000000ff
        /*02f0*/ 	.word	0x000000f0
        /*02f4*/ 	.short	0x0100
        /*02f6*/ 	.byte	0x05
	.zero		1


	//   ....[31]....
        /*02f8*/ 	.word	0x00000cd0
        /*02fc*/ 	.word	0x000000ff
        /*0300*/ 	.word	0x00000100
        /*0304*/ 	.short	0x0100
        /*0306*/ 	.byte	0x05
	.zero		1


	//   ....[32]....
        /*0308*/ 	.word	0x00000ce0
        /*030c*/ 	.word	0x000000ff
        /*0310*/ 	.word	0x000000f8
        /*0314*/ 	.short	0x0100
        /*0316*/ 	.byte	0x05
	.zero		1


	//   ....[33]....
        /*0318*/ 	.word	0x00000cf0
        /*031c*/ 	.word	0x000000ff
        /*0320*/ 	.word	0x00000108
        /*0324*/ 	.short	0x0100
        /*0326*/ 	.byte	0x05
	.zero		1


	//   ....[34]....
        /*0328*/ 	.word	0x000015d0
        /*032c*/ 	.word	0x00000003
        /*0330*/ 	.word	0x00000100
        /*0334*/ 	.short	0x010a
        /*0336*/ 	.byte	0xff
	.zero		1


	//   ....[35]....
        /*0338*/ 	.word	0x00001600
        /*033c*/ 	.word	0x00000003
        /*0340*/ 	.word	0x000000f0
        /*0344*/ 	.short	0x0101
        /*0346*/ 	.byte	0xff
	.zero		1


	//   ....[36]....
        /*0348*/ 	.word	0x000016d0
        /*034c*/ 	.word	0x000000ff
        /*0350*/ 	.word	0x00000030
        /*0354*/ 	.short	0x010a
        /*0356*/ 	.byte	0x08
	.zero		1


	//   ....[37]....
        /*0358*/ 	.word	0x00001770
        /*035c*/ 	.word	0x000000ff
        /*0360*/ 	.word	0x00000030
        /*0364*/ 	.short	0x010a
        /*0366*/ 	.byte	0x21
	.zero		1


	//   ....[38]....
        /*0368*/ 	.word	0x000018c0
        /*036c*/ 	.word	0x000000ff
        /*0370*/ 	.word	0x00000030
        /*0374*/ 	.short	0x010a
        /*0376*/ 	.byte	0x08
	.zero		1


	//   ....[39]....
        /*0378*/ 	.word	0x000019d0
        /*037c*/ 	.word	0x000000ff
        /*0380*/ 	.word	0x000000a8
        /*0384*/ 	.short	0x0101
        /*0386*/ 	.byte	0x04
	.zero		1


	//   ....[40]....
        /*0388*/ 	.word	0x000019f0
        /*038c*/ 	.word	0x000000ff
        /*0390*/ 	.word	0x00000030
        /*0394*/ 	.short	0x010a
        /*0396*/ 	.byte	0x08
	.zero		1


	//   ....[41]....
        /*0398*/ 	.word	0x00001a70
        /*039c*/ 	.word	0x000000ff
        /*03a0*/ 	.word	0x00000030
        /*03a4*/ 	.short	0x010a
        /*03a6*/ 	.byte	0x11
	.zero		1


	//   ....[42]....
        /*03a8*/ 	.word	0x00001bc0
        /*03ac*/ 	.word	0x000000ff
        /*03b0*/ 	.word	0x00000030
        /*03b4*/ 	.short	0x010a
        /*03b6*/ 	.byte	0x08
	.zero		1


	//   ....[43]....
        /*03b8*/ 	.word	0x00001d00
        /*03bc*/ 	.word	0x00000002
        /*03c0*/ 	.word	0x000000b0
        /*03c4*/ 	.short	0x010a
        /*03c6*/ 	.byte	0xff
	.zero		1


	//   ....[44]....
        /*03c8*/ 	.word	0x00001dc0
        /*03cc*/ 	.word	0x00000002
        /*03d0*/ 	.word	0x00000000
        /*03d4*/ 	.short	0x0101
        /*03d6*/ 	.byte	0xff
	.zero		1


	//   ....[45]....
        /*03d8*/ 	.word	0x00002320
        /*03dc*/ 	.word	0x000000ff
        /*03e0*/ 	.word	0x00000000
        /*03e4*/ 	.short	0x010a
        /*03e6*/ 	.byte	0x05
	.zero		1


	//   ....[46]....
        /*03e8*/ 	.word	0x000023b0
        /*03ec*/ 	.word	0x000000ff
        /*03f0*/ 	.word	0x00000000
        /*03f4*/ 	.short	0x010a
        /*03f6*/ 	.byte	0x05
	.zero		1


	//   ....[47]....
        /*03f8*/ 	.word	0x00002440
        /*03fc*/ 	.word	0x000000ff
        /*0400*/ 	.word	0x00000000
        /*0404*/ 	.short	0x010a
        /*0406*/ 	.byte	0x05
	.zero		1


	//   ....[48]....
        /*0408*/ 	.word	0x000024d0
        /*040c*/ 	.word	0x000000ff
        /*0410*/ 	.word	0x00000000
        /*0414*/ 	.short	0x010a
        /*0416*/ 	.byte	0x05
	.zero		1


	//   ....[49]....
        /*0418*/ 	.word	0x00002560
        /*041c*/ 	.word	0x000000ff
        /*0420*/ 	.word	0x00000000
        /*0424*/ 	.short	0x010a
        /*0426*/ 	.byte	0x05
	.zero		1


	//   ....[50]....
        /*0428*/ 	.word	0x00002600
        /*042c*/ 	.word	0x00000000
        /*0430*/ 	.word	0x00000000
        /*0434*/ 	.short	0x010a
        /*0436*/ 	.byte	0xff
	.zero		1


	//   ....[51]....
        /*0438*/ 	.word	0x00002720
        /*043c*/ 	.word	0x00000000
        /*0440*/ 	.word	0x000000f0
        /*0444*/ 	.short	0x010a
        /*0446*/ 	.byte	0xff
	.zero		1


	//   ....[52]....
        /*0448*/ 	.word	0x00002780
        /*044c*/ 	.word	0x00000004
        /*0450*/ 	.word	0x00000000
        /*0454*/ 	.short	0x0101
        /*0456*/ 	.byte	0xff
	.zero		1


	//   ....[53]....
        /*0458*/ 	.word	0x000027a0
        /*045c*/ 	.word	0x000000ff
        /*0460*/ 	.word	0x000000c0
        /*0464*/ 	.short	0x010a
        /*0466*/ 	.byte	0x05
	.zero		1


	//   ....[54]....
        /*0468*/ 	.word	0x000028c0
        /*046c*/ 	.word	0x00000000
        /*0470*/ 	.word	0x000000b0
        /*0474*/ 	.short	0x010a
        /*0476*/ 	.byte	0xff
	.zero		1


	//   ....[55]....
        /*0478*/ 	.word	0x000029d0
        /*047c*/ 	.word	0x00000000
        /*0480*/ 	.word	0x00000000
        /*0484*/ 	.short	0x0101
        /*0486*/ 	.byte	0xff
	.zero		1


	//   ....[56]....
        /*0488*/ 	.word	0x00002a60
        /*048c*/ 	.word	0x000000ff
        /*0490*/ 	.word	0x000000c0
        /*0494*/ 	.short	0x0106
        /*0496*/ 	.byte	0x05
	.zero		1


	//   ....[57]....
        /*0498*/ 	.word	0x00002a80
        /*049c*/ 	.word	0x000000ff
        /*04a0*/ 	.word	0x000000c0
        /*04a4*/ 	.short	0x010a
        /*04a6*/ 	.byte	0x05
	.zero		1


	//   ....[58]....
        /*04a8*/ 	.word	0x00002b10
        /*04ac*/ 	.word	0x000000ff
        /*04b0*/ 	.word	0x000000c0
        /*04b4*/ 	.short	0x0106
        /*04b6*/ 	.byte	0x04
	.zero		1


	//   ....[59]....
        /*04b8*/ 	.word	0x00002b50
        /*04bc*/ 	.word	0x00000000
        /*04c0*/ 	.word	0x000000c0
        /*04c4*/ 	.short	0x010a
        /*04c6*/ 	.byte	0xff
	.zero		1


	//   ....[60]....
        /*04c8*/ 	.word	0x00003050
        /*04cc*/ 	.word	0x00000000
        /*04d0*/ 	.word	0x000000b0
        /*04d4*/ 	.short	0x010a
        /*04d6*/ 	.byte	0xff
	.zero		1


	//   ....[61]....
        /*04d8*/ 	.word	0x00003160
        /*04dc*/ 	.word	0x00000003
        /*04e0*/ 	.word	0x00000000
        /*04e4*/ 	.short	0x0101
        /*04e6*/ 	.byte	0xff
	.zero		1


	//   ....[62]....
        /*04e8*/ 	.word	0x00003170
        /*04ec*/ 	.word	0x000000ff
        /*04f0*/ 	.word	0x00000000
        /*04f4*/ 	.short	0x010a
        /*04f6*/ 	.byte	0x04
	.zero		1


	//   ....[63]....
        /*04f8*/ 	.word	0x00003190
        /*04fc*/ 	.word	0x000000ff
        /*0500*/ 	.word	0x000000e0
        /*0504*/ 	.short	0x010a
        /*0506*/ 	.byte	0x08
	.zero		1


	//   ....[64]....
        /*0508*/ 	.word	0x00003260
        /*050c*/ 	.word	0x000000ff
        /*0510*/ 	.word	0x00000000
        /*0514*/ 	.short	0x010a
        /*0516*/ 	.byte	0x07
	.zero		1


	//   ....[65]....
        /*0518*/ 	.word	0x000033a0
        /*051c*/ 	.word	0x000000ff
        /*0520*/ 	.word	0x00000000
        /*0524*/ 	.short	0x010a
        /*0526*/ 	.byte	0x04
	.zero		1


	//   ....[66]....
        /*0528*/ 	.word	0x00003590
        /*052c*/ 	.word	0x000000ff
        /*0530*/ 	.word	0x00000000
        /*0534*/ 	.short	0x010a
        /*0536*/ 	.byte	0x05
	.zero		1


	//   ....[67]....
        /*0538*/ 	.word	0x00003620
        /*053c*/ 	.word	0x000000ff
        /*0540*/ 	.word	0x00000000
        /*0544*/ 	.short	0x010a
        /*0546*/ 	.byte	0x07
	.zero		1


	//   ....[68]....
        /*0548*/ 	.word	0x00003aa0
        /*054c*/ 	.word	0x00000000
        /*0550*/ 	.word	0x000000b0
        /*0554*/ 	.short	0x010a
        /*0556*/ 	.byte	0xff
	.zero		1


	//   ....[69]....
        /*0558*/ 	.word	0x00003b60
        /*055c*/ 	.word	0x00000000
        /*0560*/ 	.word	0x00000000
        /*0564*/ 	.short	0x0101
        /*0566*/ 	.byte	0xff
	.zero		1


	//   ....[70]....
        /*0568*/ 	.word	0x00003e80
        /*056c*/ 	.word	0x000000ff
        /*0570*/ 	.word	0x000000a8
        /*0574*/ 	.short	0x010a
        /*0576*/ 	.byte	0x07
	.zero		1


	//   ....[71]....
        /*0578*/ 	.word	0x00004070
        /*057c*/ 	.word	0x000000ff
        /*0580*/ 	.word	0x00000080
        /*0584*/ 	.short	0x010a
        /*0586*/ 	.byte	0x07
	.zero		1


	//   ....[72]....
        /*0588*/ 	.word	0x000041e0
        /*058c*/ 	.word	0x000000ff
        /*0590*/ 	.word	0x00000060
        /*0594*/ 	.short	0x010b
        /*0596*/ 	.byte	0x07
	.zero		1


	//   ....[73]....
        /*0598*/ 	.word	0x000041f0
        /*059c*/ 	.word	0x000000ff
        /*05a0*/ 	.word	0x00000000
        /*05a4*/ 	.short	0x0101
        /*05a6*/ 	.byte	0x08
	.zero		1


	//   ....[74]....
        /*05a8*/ 	.word	0x00004210
        /*05ac*/ 	.word	0x000000ff
        /*05b0*/ 	.word	0x00000088
        /*05b4*/ 	.short	0x010a
        /*05b6*/ 	.byte	0x07
	.zero		1


	//   ....[75]....
        /*05b8*/ 	.word	0x00004370
        /*05bc*/ 	.word	0x000000ff
        /*05c0*/ 	.word	0x00000068
        /*05c4*/ 	.short	0x010b
        /*05c6*/ 	.byte	0x07
	.zero		1


	//   ....[76]....
        /*05c8*/ 	.word	0x00004380
        /*05cc*/ 	.word	0x000000ff
        /*05d0*/ 	.word	0x00000000
        /*05d4*/ 	.short	0x0101
        /*05d6*/ 	.byte	0x08
	.zero		1


	//   ....[77]....
        /*05d8*/ 	.word	0x00004390
        /*05dc*/ 	.word	0x000000ff
        /*05e0*/ 	.word	0x00000090
        /*05e4*/ 	.short	0x010a
        /*05e6*/ 	.byte	0x07
	.zero		1


	//   ....[78]....
        /*05e8*/ 	.word	0x00004530
        /*05ec*/ 	.word	0x000000ff
        /*05f0*/ 	.word	0x00000070
        /*05f4*/ 	.short	0x010b
        /*05f6*/ 	.byte	0x07
	.zero		1


	//   ....[79]....
        /*05f8*/ 	.word	0x000045a0
        /*05fc*/ 	.word	0x000000ff
        /*0600*/ 	.word	0x00000000
        /*0604*/ 	.short	0x0101
        /*0606*/ 	.byte	0x08
	.zero		1


	//   ....[80]....
        /*0608*/ 	.word	0x000045d0
        /*060c*/ 	.word	0x000000ff
        /*0610*/ 	.word	0x00000098
        /*0614*/ 	.short	0x010a
        /*0616*/ 	.byte	0x07
	.zero		1


	//   ....[81]....
        /*0618*/ 	.word	0x000047e0
        /*061c*/ 	.word	0x000000ff
        /*0620*/ 	.word	0x00000078
        /*0624*/ 	.short	0x010b
        /*0626*/ 	.byte	0x07
	.zero		1


	//   ....[82]....
        /*0628*/ 	.word	0x00004800
        /*062c*/ 	.word	0x000000ff
        /*0630*/ 	.word	0x00000000
        /*0634*/ 	.short	0x0101
        /*0636*/ 	.byte	0x0d
	.zero		1


	//   ....[83]....
        /*0638*/ 	.word	0x00004830
        /*063c*/ 	.word	0x000000ff
        /*0640*/ 	.word	0x00000080
        /*0644*/ 	.short	0x010a
        /*0646*/ 	.byte	0x07
	.zero		1


	//   ....[84]....
        /*0648*/ 	.word	0x00004850
        /*064c*/ 	.word	0x000000ff
        /*0650*/ 	.word	0x00000088
        /*0654*/ 	.short	0x010a
        /*0656*/ 	.byte	0x07
	.zero		1


	//   ....[85]....
        /*0658*/ 	.word	0x00004870
        /*065c*/ 	.word	0x000000ff
        /*0660*/ 	.word	0x00000090
        /*0664*/ 	.short	0x010a
        /*0666*/ 	.byte	0x07
	.zero		1


	//   ....[86]....
        /*0668*/ 	.word	0x000048b0
        /*066c*/ 	.word	0x00000000
        /*0670*/ 	.word	0x00000098
        /*0674*/ 	.short	0x010a
        /*0676*/ 	.byte	0xff
	.zero		1


	//   ....[87]....
        /*0678*/ 	.word	0x00004bf0
        /*067c*/ 	.word	0x00000000
        /*0680*/ 	.word	0x000000b0
        /*0684*/ 	.short	0x010a
        /*0686*/ 	.byte	0xff
	.zero		1


	//   ....[88]....
        /*0688*/ 	.word	0x00004d00
        /*068c*/ 	.word	0x00000000
        /*0690*/ 	.word	0x00000000
        /*0694*/ 	.short	0x0101
        /*0696*/ 	.byte	0xff
	.zero		1


	//   ....[89]....
        /*0698*/ 	.word	0x00005760
        /*069c*/ 	.word	0x00000003
        /*06a0*/ 	.word	0x00000060
        /*06a4*/ 	.short	0x010a
        /*06a6*/ 	.byte	0xff
	.zero		1


	//   ....[90]....
        /*06a8*/ 	.word	0x000057a0
        /*06ac*/ 	.word	0x0000006c
        /*06b0*/ 	.word	0x000000d0
        /*06b4*/ 	.short	0x010a
        /*06b6*/ 	.byte	0xff
	.zero		1


	//   ....[91]....
        /*06b8*/ 	.word	0x000058e0
        /*06bc*/ 	.word	0x00000003
        /*06c0*/ 	.word	0x00000060
        /*06c4*/ 	.short	0x010a
        /*06c6*/ 	.byte	0xff
	.zero		1


	//   ....[92]....
        /*06c8*/ 	.word	0x00005a20
        /*06cc*/ 	.word	0x00000000
        /*06d0*/ 	.word	0x00000000
        /*06d4*/ 	.short	0x0101
        /*06d6*/ 	.byte	0xff
	.zero		1


	//   ....[93]....
        /*06d8*/ 	.word	0x00005aa0
        /*06dc*/ 	.word	0x0000006c
        /*06e0*/ 	.word	0x000000d0
        /*06e4*/ 	.short	0x010a
        /*06e6*/ 	.byte	0xff
	.zero		1


	//   ....[94]....
        /*06e8*/ 	.word	0x00006e30
        /*06ec*/ 	.word	0x00000076
        /*06f0*/ 	.word	0x00000060
        /*06f4*/ 	.short	0x010a
        /*06f6*/ 	.byte	0xff
	.zero		1


	//   ....[95]....
        /*06f8*/ 	.word	0x00006f00
        /*06fc*/ 	.word	0x00000076
        /*0700*/ 	.word	0x00000060
        /*0704*/ 	.short	0x010a
        /*0706*/ 	.byte	0xff
	.zero		1


	//   ....[96]....
        /*0708*/ 	.word	0x00007060
        /*070c*/ 	.word	0x00000003
        /*0710*/ 	.word	0x00000000
        /*0714*/ 	.short	0x0101
        /*0716*/ 	.byte	0xff
	.zero		1


	//   ....[97]....
        /*0718*/ 	.word	0x000083d0
        /*071c*/ 	.word	0x00000000
        /*0720*/ 	.word	0x00000060
        /*0724*/ 	.short	0x010a
        /*0726*/ 	.byte	0xff
	.zero		1


	//   ....[98]....
        /*0728*/ 	.word	0x000084a0
        /*072c*/ 	.word	0x00000000
        /*0730*/ 	.word	0x00000060
        /*0734*/ 	.short	0x010a
        /*0736*/ 	.byte	0xff
	.zero		1


	//   ....[99]....
        /*0738*/ 	.word	0x000085e0
        /*073c*/ 	.word	0x00000000
        /*0740*/ 	.word	0x00000000
        /*0744*/ 	.short	0x0101
        /*0746*/ 	.byte	0xff
	.zero		1


	//   ....[100]....
        /*0748*/ 	.word	0x000099a0
        /*074c*/ 	.word	0x00000000
        /*0750*/ 	.word	0x00000060
        /*0754*/ 	.short	0x010a
        /*0756*/ 	.byte	0xff
	.zero		1


	//   ....[101]....
        /*0758*/ 	.word	0x00009a70
        /*075c*/ 	.word	0x00000000
        /*0760*/ 	.word	0x00000060
        /*0764*/ 	.short	0x010a
        /*0766*/ 	.byte	0xff
	.zero		1


	//   ....[102]....
        /*0768*/ 	.word	0x00009bb0
        /*076c*/ 	.word	0x00000000
        /*0770*/ 	.word	0x00000000
        /*0774*/ 	.short	0x0101
        /*0776*/ 	.byte	0xff
	.zero		1


	//   ....[103]....
        /*0778*/ 	.word	0x00009ff0
        /*077c*/ 	.word	0x000000ff
        /*0780*/ 	.word	0x00000000
        /*0784*/ 	.short	0x0101
        /*0786*/ 	.byte	0x05
	.zero		1


	//   ....[104]....
        /*0788*/ 	.word	0x0000b130
        /*078c*/ 	.word	0x00000003
        /*0790*/ 	.word	0x00000100
        /*0794*/ 	.short	0x010a
        /*0796*/ 	.byte	0xff
	.zero		1


	//   ....[105]....
        /*0798*/ 	.word	0x0000b190
        /*079c*/ 	.word	0x00000002
        /*07a0*/ 	.word	0x00000030
        /*07a4*/ 	.short	0x010a
        /*07a6*/ 	.byte	0xff
	.zero		1


	//   ....[106]....
        /*07a8*/ 	.word	0x0000b1f0
        /*07ac*/ 	.word	0x00000002
        /*07b0*/ 	.word	0x00000030
        /*07b4*/ 	.short	0x010a
        /*07b6*/ 	.byte	0xff
	.zero		1


	//   ....[107]....
        /*07b8*/ 	.word	0x0000b240
        /*07bc*/ 	.word	0x00000002
        /*07c0*/ 	.word	0x000000b0
        /*07c4*/ 	.short	0x010a
        /*07c6*/ 	.byte	0xff
	.zero		1


	//   ....[108]....
        /*07c8*/ 	.word	0x0000b2a0
        /*07cc*/ 	.word	0x00000000
        /*07d0*/ 	.word	0x00000000
        /*07d4*/ 	.short	0x010a
        /*07d6*/ 	.byte	0xff
	.zero		1


	//   ....[109]....
        /*07d8*/ 	.word	0x0000b300
        /*07dc*/ 	.word	0x00000000
        /*07e0*/ 	.word	0x00000000
        /*07e4*/ 	.short	0x010a
        /*07e6*/ 	.byte	0xff
	.zero		1


	//   ....[110]....
        /*07e8*/ 	.word	0x0000b360
        /*07ec*/ 	.word	0x00000000
        /*07f0*/ 	.word	0x00000000
        /*07f4*/ 	.short	0x010a
        /*07f6*/ 	.byte	0xff
	.zero		1


	//   ....[111]....
        /*07f8*/ 	.word	0x0000b3c0
        /*07fc*/ 	.word	0x00000000
        /*0800*/ 	.word	0x00000000
        /*0804*/ 	.short	0x010a
        /*0806*/ 	.byte	0xff
	.zero		1


	//   ....[112]....
        /*0808*/ 	.word	0x0000b420
        /*080c*/ 	.word	0x00000000
        /*0810*/ 	.word	0x00000000
        /*0814*/ 	.short	0x010a
        /*0816*/ 	.byte	0xff
	.zero		1


	//   ....[113]....
        /*0818*/ 	.word	0x0000b470
        /*081c*/ 	.word	0x00000000
        /*0820*/ 	.word	0x000000f0
        /*0824*/ 	.short	0x010a
        /*0826*/ 	.byte	0xff
	.zero		1


	//   ....[114]....
        /*0828*/ 	.word	0x0000b4d0
        /*082c*/ 	.word	0x00000000
        /*0830*/ 	.word	0x000000c0
        /*0834*/ 	.short	0x010a
        /*0836*/ 	.byte	0xff
	.zero		1


	//   ....[115]....
        /*0838*/ 	.word	0x0000b520
        /*083c*/ 	.word	0x00000000
        /*0840*/ 	.word	0x000000b0
        /*0844*/ 	.short	0x010a
        /*0846*/ 	.byte	0xff
	.zero		1


	//   ....[116]....
        /*0848*/ 	.word	0x0000b580
        /*084c*/ 	.word	0x00000000
        /*0850*/ 	.word	0x000000c0
        /*0854*/ 	.short	0x010a
        /*0856*/ 	.byte	0xff
	.zero		1


	//   ....[117]....
        /*0858*/ 	.word	0x0000b5d0
        /*085c*/ 	.word	0x00000000
        /*0860*/ 	.word	0x000000b0
        /*0864*/ 	.short	0x010a
        /*0866*/ 	.byte	0xff
	.zero		1


	//   ....[118]....
        /*0868*/ 	.word	0x0000b630
        /*086c*/ 	.word	0x00000003
        /*0870*/ 	.word	0x000000e0
        /*0874*/ 	.short	0x010a
        /*0876*/ 	.byte	0xff
	.zero		1


	//   ....[119]....
        /*0878*/ 	.word	0x0000b690
        /*087c*/ 	.word	0x00000000
        /*0880*/ 	.word	0x00000000
        /*0884*/ 	.short	0x010a
        /*0886*/ 	.byte	0xff
	.zero		1


	//   ....[120]....
        /*0888*/ 	.word	0x0000b6f0
        /*088c*/ 	.word	0x00000000
        /*0890*/ 	.word	0x00000000
        /*0894*/ 	.short	0x010a
        /*0896*/ 	.byte	0xff
	.zero		1


	//   ....[121]....
        /*0898*/ 	.word	0x0000b750
        /*089c*/ 	.word	0x00000000
        /*08a0*/ 	.word	0x00000000
        /*08a4*/ 	.short	0x010a
        /*08a6*/ 	.byte	0xff
	.zero		1


	//   ....[122]....
        /*08a8*/ 	.word	0x0000b7a0
        /*08ac*/ 	.word	0x00000000
        /*08b0*/ 	.word	0x000000b0
        /*08b4*/ 	.short	0x010a
        /*08b6*/ 	.byte	0xff
	.zero		1


	//   ....[123]....
        /*08b8*/ 	.word	0x0000b800
        /*08bc*/ 	.word	0x00000000
        /*08c0*/ 	.word	0x000000a8
        /*08c4*/ 	.short	0x010a
        /*08c6*/ 	.byte	0xff
	.zero		1


	//   ....[124]....
        /*08c8*/ 	.word	0x0000b860
        /*08cc*/ 	.word	0x00000003
        /*08d0*/ 	.word	0x00000080
        /*08d4*/ 	.short	0x010a
        /*08d6*/ 	.byte	0xff
	.zero		1


	//   ....[125]....
        /*08d8*/ 	.word	0x0000b8c0
        /*08dc*/ 	.word	0x00000003
        /*08e0*/ 	.word	0x00000088
        /*08e4*/ 	.short	0x010a
        /*08e6*/ 	.byte	0xff
	.zero		1


	//   ....[126]....
        /*08e8*/ 	.word	0x0000b920
        /*08ec*/ 	.word	0x00000003
        /*08f0*/ 	.word	0x00000090
        /*08f4*/ 	.short	0x010a
        /*08f6*/ 	.byte	0xff
	.zero		1


	//   ....[127]....
        /*08f8*/ 	.word	0x0000b980
        /*08fc*/ 	.word	0x00000003
        /*0900*/ 	.word	0x00000098
        /*0904*/ 	.short	0x010a
        /*0906*/ 	.byte	0xff
	.zero		1


	//   ....[128]....
        /*0908*/ 	.word	0x0000b9e0
        /*090c*/ 	.word	0x00000000
        /*0910*/ 	.word	0x00000080
        /*0914*/ 	.short	0x010a
        /*0916*/ 	.byte	0xff
	.zero		1


	//   ....[129]....
        /*0918*/ 	.word	0x0000ba40
        /*091c*/ 	.word	0x00000000
        /*0920*/ 	.word	0x00000088
        /*0924*/ 	.short	0x010a
        /*0926*/ 	.byte	0xff
	.zero		1


	//   ....[130]....
        /*0928*/ 	.word	0x0000baa0
        /*092c*/ 	.word	0x00000000
        /*0930*/ 	.word	0x00000090
        /*0934*/ 	.short	0x010a
        /*0936*/ 	.byte	0xff
	.zero		1


	//   ....[131]....
        /*0938*/ 	.word	0x0000baf0
        /*093c*/ 	.word	0x00000000
        /*0940*/ 	.word	0x000000b0
        /*0944*/ 	.short	0x010a
        /*0946*/ 	.byte	0xff
	.zero		1


	//   ....[132]....
        /*0948*/ 	.word	0x0000bb40
        /*094c*/ 	.word	0x00000003
        /*0950*/ 	.word	0x00000060
        /*0954*/ 	.short	0x010a
        /*0956*/ 	.byte	0xff
	.zero		1


	//   ....[133]....
        /*0958*/ 	.word	0x0000bb90
        /*095c*/ 	.word	0x0000006c
        /*0960*/ 	.word	0x000000d0
        /*0964*/ 	.short	0x010a
        /*0966*/ 	.byte	0xff
	.zero		1


	//   ....[134]....
        /*0968*/ 	.word	0x0000bbe0
        /*096c*/ 	.word	0x00000076
        /*0970*/ 	.word	0x00000060
        /*0974*/ 	.short	0x010a
        /*0976*/ 	.byte	0xff
	.zero		1


	//   ....[135]....
        /*0978*/ 	.word	0x0000bc30
        /*097c*/ 	.word	0x00000000
        /*0980*/ 	.word	0x00000060
        /*0984*/ 	.short	0x010a
        /*0986*/ 	.byte	0xff
	.zero		1


	//   ....[136]....
        /*0988*/ 	.word	0x0000bc80
        /*098c*/ 	.word	0x00000000
        /*0990*/ 	.word	0x00000060
        /*0994*/ 	.short	0x010a
        /*0996*/ 	.byte	0xff
	.zero		1


	//----- nvinfo : EIATTR_NUM_MBARRIERS
	.align		4
.L_48:
        /*0998*/ 	.byte	0x03, 0x38
        /*099a*/ 	.short	0x0022


	//----- nvinfo : EIATTR_EXIT_INSTR_OFFSETS
	.align		4
        /*099c*/ 	.byte	0x04, 0x1c
        /*099e*/ 	.short	(.L_50 - .L_49)


	//   ....[0]....
.L_49:
        /*09a0*/ 	.word	0x00002630


	//   ....[1]....
        /*09a4*/ 	.word	0x00002b20


	//   ....[2]....
        /*09a8*/ 	.word	0x00002b80


	//   ....[3]....
        /*09ac*/ 	.word	0x00003880


	//   ....[4]....
        /*09b0*/ 	.word	0x000048e0


	//   ....[5]....
        /*09b4*/ 	.word	0x00004920


	//   ....[6]....
        /*09b8*/ 	.word	0x0000b120


	//----- nvinfo : EIATTR_MAX_THREADS
	.align		4
.L_50:
        /*09bc*/ 	.byte	0x04, 0x05
        /*09be*/ 	.short	(.L_52 - .L_51)
.L_51:
        /*09c0*/ 	.word	0x00000100
        /*09c4*/ 	.word	0x00000001
        /*09c8*/ 	.word	0x00000001


	//----- nvinfo : EIATTR_CRS_STACK_SIZE
	.align		4
.L_52:
        /*09cc*/ 	.byte	0x04, 0x1e
        /*09ce*/ 	.short	(.L_54 - .L_53)
.L_53:
        /*09d0*/ 	.word	0x00000000


	//----- nvinfo : EIATTR_CBANK_PARAM_SIZE
	.align		4
.L_54:
        /*09d4*/ 	.byte	0x03, 0x19
        /*09d6*/ 	.short	0x0800


	//----- nvinfo : EIATTR_PARAM_CBANK
	.align		4
        /*09d8*/ 	.byte	0x04, 0x0a
        /*09da*/ 	.short	(.L_56 - .L_55)
	.align		4
.L_55:
        /*09dc*/ 	.word	index@(.nv.constant0._ZN7cutlass13device_kernelINS_4gemm6kernel13GemmUniversalIN4cute5tupleIJiiiiEEENS1_10collective13CollectiveMmaINS1_35MainloopSm100TmaUmmaWarpSpecializedILi6ELi2ELi2ENS5_IJNS4_1CILi1EEESB_SB_EEEEENS5_IJNSA_ILi128EEENSA_ILi256EEENSA_ILi64EEEEEEaNS5_IJlSB_lEEEaSI_NS4_8TiledMMAINS4_8MMA_AtomIJNS4_15SM100_MMA_S8_SSIaaiLi128ELi256ELNS4_4UMMA5MajorE0ELSN_0ELNSM_8SaturateE0EEEEEENS4_6LayoutISC_NS5_IJNSA_ILi0EEESS_SS_EEEEENS5_IJNS4_10UnderscoreESV_SV_EEEEENS4_13SM90_TMA_LOADENS4_14ComposedLayoutINS4_7SwizzleILi2ELi4ELi3EEENS4_18smem_ptr_flag_bitsILi8EEENSR_INS5_IJNSA_ILi8EEESG_EEENS5_IJSG_SB_EEEEEEEvNS4_8identityESY_S18_vS19_EENS_8epilogue10collective18CollectiveEpilogueINS1B_23Sm100TmaWarpSpecializedILi4ELi2ELi64ELb0ELb0EEEJSH_NS5_IJNSR_ISE_SB_EENSR_ISG_SB_EEEEEaSI_aSI_NS1B_6fusion15FusionCallbacksIS1F_NS1J_17LinearCombinationIaiaiLNS_15FloatRoundStyleE2EEESH_S1I_JEEENS4_5SM1004TMEM4LOAD26SM100_TMEM_LOAD_32dp32b64xESY_S18_NS4_39AutoVectorizingCopyWithAssumedAlignmentILi128EEENS4_14SM90_TMA_STOREES18_S1U_S1U_EEEvvEEEEvNT_6ParamsE)
        /*09e0*/ 	.short	0x0380
        /*09e2*/ 	.short	0x0800


	//----- nvinfo : EIATTR_SW_WAR
	.align		4
.L_56:
        /*09e4*/ 	.byte	0x04, 0x36
        /*09e6*/ 	.short	(.L_58 - .L_57)
.L_57:
        /*09e8*/ 	.word	0x00000008
.L_58:


//--------------------- .nv.callgraph             --------------------------
	.section	.nv.callgraph,"",@"SHT_CUDA_CALLGRAPH"
	.align	4
	.sectionentsize	8
	.align		4
        /*0000*/ 	.word	0x00000000
	.align		4
        /*0004*/ 	.word	0xffffffff
	.align		4
        /*0008*/ 	.word	index@(_ZN7cutlass13device_kernelINS_4gemm6kernel13GemmUniversalIN4cute5tupleIJiiiiEEENS1_10collective13CollectiveMmaINS1_35MainloopSm100TmaUmmaWarpSpecializedILi6ELi2ELi2ENS5_IJNS4_1CILi1EEESB_SB_EEEEENS5_IJNSA_ILi128EEENSA_ILi256EEENSA_ILi64EEEEEEaNS5_IJlSB_lEEEaSI_NS4_8TiledMMAINS4_8MMA_AtomIJNS4_15SM100_MMA_S8_SSIaaiLi128ELi256ELNS4_4UMMA5MajorE0ELSN_0ELNSM_8SaturateE0EEEEEENS4_6LayoutISC_NS5_IJNSA_ILi0EEESS_SS_EEEEENS5_IJNS4_10UnderscoreESV_SV_EEEEENS4_13SM90_TMA_LOADENS4_14ComposedLayoutINS4_7SwizzleILi2ELi4ELi3EEENS4_18smem_ptr_flag_bitsILi8EEENSR_INS5_IJNSA_ILi8EEESG_EEENS5_IJSG_SB_EEEEEEEvNS4_8identityESY_S18_vS19_EENS_8epilogue10collective18CollectiveEpilogueINS1B_23Sm100TmaWarpSpecializedILi4ELi2ELi64ELb0ELb0EEEJSH_NS5_IJNSR_ISE_SB_EENSR_ISG_SB_EEEEEaSI_aSI_NS1B_6fusion15FusionCallbacksIS1F_NS1J_17LinearCombinationIaiaiLNS_15FloatRoundStyleE2EEESH_S1I_JEEENS4_5SM1004TMEM4LOAD26SM100_TMEM_LOAD_32dp32b64xESY_S18_NS4_39AutoVectorizingCopyWithAssumedAlignmentILi128EEENS4_14SM90_TMA_STOREES18_S1U_S1U_EEEvvEEEEvNT_6ParamsE)
	.align		4
        /*000c*/ 	.word	index@(__assertfail)
	.align		4
        /*0010*/ 	.word	0x00000000
	.align		4
        /*0014*/ 	.word	0xfffffffe
	.align		4
        /*0018*/ 	.word	0x00000000
	.align		4
        /*001c*/ 	.word	0xfffffffd
	.align		4
        /*0020*/ 	.word	0x00000000
	.align		4
        /*0024*/ 	.word	0xfffffffc


//--------------------- .nv.constant4             --------------------------
	.section	.nv.constant4,"a",@progbits
	.align	8
	.align		8
.nv.constant4:
        /*0000*/ 	.dword	__assertfail
	.align		8
        /*0008*/ 	.dword	__unnamed_1
	.align		8
        /*0010*/ 	.dword	__unnamed_2
	.align		8
        /*0018*/ 	.dword	__unnamed_3
	.align		8
        /*0020*/ 	.dword	_ZN40_INTERNAL_d68195dd_4_k_cu_7eec8c71_234634cuda3std3__45__cpo5beginE
	.align		8
        /*0028*/ 	.dword	_ZN40_INTERNAL_d68195dd_4_k_cu_7eec8c71_234634cuda3std3__45__cpo3endE
	.align		8
        /*0030*/ 	.dword	_ZN40_INTERNAL_d68195dd_4_k_cu_7eec8c71_234634cuda3std3__45__cpo6cbeginE
	.align		8
        /*0038*/ 	.dword	_ZN40_INTERNAL_d68195dd_4_k_cu_7eec8c71_234634cuda3std3__45__cpo4cendE
	.align		8
        /*0040*/ 	.dword	_ZN40_INTERNAL_d68195dd_4_k_cu_7eec8c71_234634cuda3std3__442_GLOBAL__N__d68195dd_4_k_cu_7eec8c71_234636ignoreE
	.align		8
        /*0048*/ 	.dword	_ZN40_INTERNAL_d68195dd_4_k_cu_7eec8c71_234634cuda3std3__419piecewise_constructE
	.align		8
        /*0050*/ 	.dword	_ZN40_INTERNAL_d68195dd_4_k_cu_7eec8c71_234634cuda3std3__48in_placeE
	.align		8
        /*0058*/ 	.dword	_ZN40_INTERNAL_d68195dd_4_k_cu_7eec8c71_234634cuda3std6ranges3__45__cpo4swapE
	.align		8
        /*0060*/ 	.dword	_ZN40_INTERNAL_d68195dd_4_k_cu_7eec8c71_234634cuda3std6ranges3__45__cpo9iter_moveE
	.align		8
        /*0068*/ 	.dword	_ZN40_INTERNAL_d68195dd_4_k_cu_7eec8c71_234634cute7productE
	.align		8
        /*0070*/ 	.dword	_ZN40_INTERNAL_d68195dd_4_k_cu_7eec8c71_234634cute1_E
	.align		8
        /*0078*/ 	.dword	$str$25
	.align		8
        /*0080*/ 	.dword	$str$26
	.align		8
        /*0088*/ 	.dword	$str$27
	.align		8
        /*0090*/ 	.dword	$str$28


//--------------------- .text._ZN7cutlass13device_kernelINS_4gemm6kernel13GemmUniversalIN4cute5tupleIJiiiiEEENS1_10collective13CollectiveMmaINS1_35MainloopSm100TmaUmmaWarpSpecializedILi6ELi2ELi2ENS5_IJNS4_1CILi1EEESB_SB_EEEEENS5_IJNSA_ILi128EEENSA_ILi256EEENSA_ILi64EEEEEEaNS5_IJlSB_lEEEaSI_NS4_8TiledMMAINS4_8MMA_AtomIJNS4_15SM100_MMA_S8_SSIaaiLi128ELi256ELNS4_4UMMA5MajorE0ELSN_0ELNSM_8SaturateE0EEEEEENS4_6LayoutISC_NS5_IJNSA_ILi0EEESS_SS_EEEEENS5_IJNS4_10UnderscoreESV_SV_EEEEENS4_13SM90_TMA_LOADENS4_14ComposedLayoutINS4_7SwizzleILi2ELi4ELi3EEENS4_18smem_ptr_flag_bitsILi8EEENSR_INS5_IJNSA_ILi8EEESG_EEENS5_IJSG_SB_EEEEEEEvNS4_8identityESY_S18_vS19_EENS_8epilogue10collective18CollectiveEpilogueINS1B_23Sm100TmaWarpSpecializedILi4ELi2ELi64ELb0ELb0EEEJSH_NS5_IJNSR_ISE_SB_EENSR_ISG_SB_EEEEEaSI_aSI_NS1B_6fusion15FusionCallbacksIS1F_NS1J_17LinearCombinationIaiaiLNS_15FloatRoundStyleE2EEESH_S1I_JEEENS4_5SM1004TMEM4LOAD26SM100_TMEM_LOAD_32dp32b64xESY_S18_NS4_39AutoVectorizingCopyWithAssumedAlignmentILi128EEENS4_14SM90_TMA_STOREES18_S1U_S1U_EEEvvEEEEvNT_6ParamsE --------------------------
	.section	.text._ZN7cutlass13device_kernelINS_4gemm6kernel13GemmUniversalIN4cute5tupleIJiiiiEEENS1_10collective13CollectiveMmaINS1_35MainloopSm100TmaUmmaWarpSpecializedILi6ELi2ELi2ENS5_IJNS4_1CILi1EEESB_SB_EEEEENS5_IJNSA_ILi128EEENSA_ILi256EEENSA_ILi64EEEEEEaNS5_IJlSB_lEEEaSI_NS4_8TiledMMAINS4_8MMA_AtomIJNS4_15SM100_MMA_S8_SSIaaiLi128ELi256ELNS4_4UMMA5MajorE0ELSN_0ELNSM_8SaturateE0EEEEEENS4_6LayoutISC_NS5_IJNSA_ILi0EEESS_SS_EEEEENS5_IJNS4_10UnderscoreESV_SV_EEEEENS4_13SM90_TMA_LOADENS4_14ComposedLayoutINS4_7SwizzleILi2ELi4ELi3EEENS4_18smem_ptr_flag_bitsILi8EEENSR_INS5_IJNSA_ILi8EEESG_EEENS5_IJSG_SB_EEEEEEEvNS4_8identityESY_S18_vS19_EENS_8epilogue10collective18CollectiveEpilogueINS1B_23Sm100TmaWarpSpecializedILi4ELi2ELi64ELb0ELb0EEEJSH_NS5_IJNSR_ISE_SB_EENSR_ISG_SB_EEEEEaSI_aSI_NS1B_6fusion15FusionCallbacksIS1F_NS1J_17LinearCombinationIaiaiLNS_15FloatRoundStyleE2EEESH_S1I_JEEENS4_5SM1004TMEM4LOAD26SM100_TMEM_LOAD_32dp32b64xESY_S18_NS4_39AutoVectorizingCopyWithAssumedAlignmentILi128EEENS4_14SM90_TMA_STOREES18_S1U_S1U_EEEvvEEEEvNT_6ParamsE,"ax",@progbits
	.align	128
.text._ZN7cutlass13device_kernelINS_4gemm6kernel13GemmUniversalIN4cute5tupleIJiiiiEEENS1_10collective13CollectiveMmaINS1_35MainloopSm100TmaUmmaWarpSpecializedILi6ELi2ELi2ENS5_IJNS4_1CILi1EEESB_SB_EEEEENS5_IJNSA_ILi128EEENSA_ILi256EEENSA_ILi64EEEEEEaNS5_IJlSB_lEEEaSI_NS4_8TiledMMAINS4_8MMA_AtomIJNS4_15SM100_MMA_S8_SSIaaiLi128ELi256ELNS4_4UMMA5MajorE0ELSN_0ELNSM_8SaturateE0EEEEEENS4_6LayoutISC_NS5_IJNSA_ILi0EEESS_SS_EEEEENS5_IJNS4_10UnderscoreESV_SV_EEEEENS4_13SM90_TMA_LOADENS4_14ComposedLayoutINS4_7SwizzleILi2ELi4ELi3EEENS4_18smem_ptr_flag_bitsILi8EEENSR_INS5_IJNSA_ILi8EEESG_EEENS5_IJSG_SB_EEEEEEEvNS4_8identityESY_S18_vS19_EENS_8epilogue10collective18CollectiveEpilogueINS1B_23Sm100TmaWarpSpecializedILi4ELi2ELi64ELb0ELb0EEEJSH_NS5_IJNSR_ISE_SB_EENSR_ISG_SB_EEEEEaSI_aSI_NS1B_6fusion15FusionCallbacksIS1F_NS1J_17LinearCombinationIaiaiLNS_15FloatRoundStyleE2EEESH_S1I_JEEENS4_5SM1004TMEM4LOAD26SM100_TMEM_LOAD_32dp32b64xESY_S18_NS4_39AutoVectorizingCopyWithAssumedAlignmentILi128EEENS4_14SM90_TMA_STOREES18_S1U_S1U_EEEvvEEEEvNT_6ParamsE:
        .type           _ZN7cutlass13device_kernelINS_4gemm6kernel13GemmUniversalIN4cute5tupleIJiiiiEEENS1_10collective13CollectiveMmaINS1_35MainloopSm100TmaUmmaWarpSpecializedILi6ELi2ELi2ENS5_IJNS4_1CILi1EEESB_SB_EEEEENS5_IJNSA_ILi128EEENSA_ILi256EEENSA_ILi64EEEEEEaNS5_IJlSB_lEEEaSI_NS4_8TiledMMAINS4_8MMA_AtomIJNS4_15SM100_MMA_S8_SSIaaiLi128ELi256ELNS4_4UMMA5MajorE0ELSN_0ELNSM_8SaturateE0EEEEEENS4_6LayoutISC_NS5_IJNSA_ILi0EEESS_SS_EEEEENS5_IJNS4_10UnderscoreESV_SV_EEEEENS4_13SM90_TMA_LOADENS4_14ComposedLayoutINS4_7SwizzleILi2ELi4ELi3EEENS4_18smem_ptr_flag_bitsILi8EEENSR_INS5_IJNSA_ILi8EEESG_EEENS5_IJSG_SB_EEEEEEEvNS4_8identityESY_S18_vS19_EENS_8epilogue10collective18CollectiveEpilogueINS1B_23Sm100TmaWarpSpecializedILi4ELi2ELi64ELb0ELb0EEEJSH_NS5_IJNSR_ISE_SB_EENSR_ISG_SB_EEEEEaSI_aSI_NS1B_6fusion15FusionCallbacksIS1F_NS1J_17LinearCombinationIaiaiLNS_15FloatRoundStyleE2EEESH_S1I_JEEENS4_5SM1004TMEM4LOAD26SM100_TMEM_LOAD_32dp32b64xESY_S18_NS4_39AutoVectorizingCopyWithAssumedAlignmentILi128EEENS4_14SM90_TMA_STOREES18_S1U_S1U_EEEvvEEEEvNT_6ParamsE,@function
        .size           _ZN7cutlass13device_kernelINS_4gemm6kernel13GemmUniversalIN4cute5tupleIJiiiiEEENS1_10collective13CollectiveMmaINS1_35MainloopSm100TmaUmmaWarpSpecializedILi6ELi2ELi2ENS5_IJNS4_1CILi1EEESB_SB_EEEEENS5_IJNSA_ILi128EEENSA_ILi256EEENSA_ILi64EEEEEEaNS5_IJlSB_lEEEaSI_NS4_8TiledMMAINS4_8MMA_AtomIJNS4_15SM100_MMA_S8_SSIaaiLi128ELi256ELNS4_4UMMA5MajorE0ELSN_0ELNSM_8SaturateE0EEEEEENS4_6LayoutISC_NS5_IJNSA_ILi0EEESS_SS_EEEEENS5_IJNS4_10UnderscoreESV_SV_EEEEENS4_13SM90_TMA_LOADENS4_14ComposedLayoutINS4_7SwizzleILi2ELi4ELi3EEENS4_18smem_ptr_flag_bitsILi8EEENSR_INS5_IJNSA_ILi8EEESG_EEENS5_IJSG_SB_EEEEEEEvNS4_8identityESY_S18_vS19_EENS_8epilogue10collective18CollectiveEpilogueINS1B_23Sm100TmaWarpSpecializedILi4ELi2ELi64ELb0ELb0EEEJSH_NS5_IJNSR_ISE_SB_EENSR_ISG_SB_EEEEEaSI_aSI_NS1B_6fusion15FusionCallbacksIS1F_NS1J_17LinearCombinationIaiaiLNS_15FloatRoundStyleE2EEESH_S1I_JEEENS4_5SM1004TMEM4LOAD26SM100_TMEM_LOAD_32dp32b64xESY_S18_NS4_39AutoVectorizingCopyWithAssumedAlignmentILi128EEENS4_14SM90_TMA_STOREES18_S1U_S1U_EEEvvEEEEvNT_6ParamsE,(.L_x_170 - _ZN7cutlass13device_kernelINS_4gemm6kernel13GemmUniversalIN4cute5tupleIJiiiiEEENS1_10collective13CollectiveMmaINS1_35MainloopSm100TmaUmmaWarpSpecializedILi6ELi2ELi2ENS5_IJNS4_1CILi1EEESB_SB_EEEEENS5_IJNSA_ILi128EEENSA_ILi256EEENSA_ILi64EEEEEEaNS5_IJlSB_lEEEaSI_NS4_8TiledMMAINS4_8MMA_AtomIJNS4_15SM100_MMA_S8_SSIaaiLi128ELi256ELNS4_4UMMA5MajorE0ELSN_0ELNSM_8SaturateE0EEEEEENS4_6LayoutISC_NS5_IJNSA_ILi0EEESS_SS_EEEEENS5_IJNS4_10UnderscoreESV_SV_EEEEENS4_13SM90_TMA_LOADENS4_14ComposedLayoutINS4_7SwizzleILi2ELi4ELi3EEENS4_18smem_ptr_flag_bitsILi8EEENSR_INS5_IJNSA_ILi8EEESG_EEENS5_IJSG_SB_EEEEEEEvNS4_8identityESY_S18_vS19_EENS_8epilogue10collective18CollectiveEpilogueINS1B_23Sm100TmaWarpSpecializedILi4ELi2ELi64ELb0ELb0EEEJSH_NS5_IJNSR_ISE_SB_EENSR_ISG_SB_EEEEEaSI_aSI_NS1B_6fusion15FusionCallbacksIS1F_NS1J_17LinearCombinationIaiaiLNS_15FloatRoundStyleE2EEESH_S1I_JEEENS4_5SM1004TMEM4LOAD26SM100_TMEM_LOAD_32dp32b64xESY_S18_NS4_39AutoVectorizingCopyWithAssumedAlignmentILi128EEENS4_14SM90_TMA_STOREES18_S1U_S1U_EEEvvEEEEvNT_6ParamsE)
        .other          _ZN7cutlass13device_kernelINS_4gemm6kernel13GemmUniversalIN4cute5tupleIJiiiiEEENS1_10collective13CollectiveMmaINS1_35MainloopSm100TmaUmmaWarpSpecializedILi6ELi2ELi2ENS5_IJNS4_1CILi1EEESB_SB_EEEEENS5_IJNSA_ILi128EEENSA_ILi256EEENSA_ILi64EEEEEEaNS5_IJlSB_lEEEaSI_NS4_8TiledMMAINS4_8MMA_AtomIJNS4_15SM100_MMA_S8_SSIaaiLi128ELi256ELNS4_4UMMA5MajorE0ELSN_0ELNSM_8SaturateE0EEEEEENS4_6LayoutISC_NS5_IJNSA_ILi0EEESS_SS_EEEEENS5_IJNS4_10UnderscoreESV_SV_EEEEENS4_13SM90_TMA_LOADENS4_14ComposedLayoutINS4_7SwizzleILi2ELi4ELi3EEENS4_18smem_ptr_flag_bitsILi8EEENSR_INS5_IJNSA_ILi8EEESG_EEENS5_IJSG_SB_EEEEEEEvNS4_8identityESY_S18_vS19_EENS_8epilogue10collective18CollectiveEpilogueINS1B_23Sm100TmaWarpSpecializedILi4ELi2ELi64ELb0ELb0EEEJSH_NS5_IJNSR_ISE_SB_EENSR_ISG_SB_EEEEEaSI_aSI_NS1B_6fusion15FusionCallbacksIS1F_NS1J_17LinearCombinationIaiaiLNS_15FloatRoundStyleE2EEESH_S1I_JEEENS4_5SM1004TMEM4LOAD26SM100_TMEM_LOAD_32dp32b64xESY_S18_NS4_39AutoVectorizingCopyWithAssumedAlignmentILi128EEENS4_14SM90_TMA_STOREES18_S1U_S1U_EEEvvEEEEvNT_6ParamsE,@"STO_CUDA_ENTRY STV_DEFAULT"
_ZN7cutlass13device_kernelINS_4gemm6kernel13GemmUniversalIN4cute5tupleIJiiiiEEENS1_10collective13CollectiveMmaINS1_35MainloopSm100TmaUmmaWarpSpecializedILi6ELi2ELi2ENS5_IJNS4_1CILi1EEESB_SB_EEEEENS5_IJNSA_ILi128EEENSA_ILi256EEENSA_ILi64EEEEEEaNS5_IJlSB_lEEEaSI_NS4_8TiledMMAINS4_8MMA_AtomIJNS4_15SM100_MMA_S8_SSIaaiLi128ELi256ELNS4_4UMMA5MajorE0ELSN_0ELNSM_8SaturateE0EEEEEENS4_6LayoutISC_NS5_IJNSA_ILi0EEESS_SS_EEEEENS5_IJNS4_10UnderscoreESV_SV_EEEEENS4_13SM90_TMA_LOADENS4_14ComposedLayoutINS4_7SwizzleILi2ELi4ELi3EEENS4_18smem_ptr_flag_bitsILi8EEENSR_INS5_IJNSA_ILi8EEESG_EEENS5_IJSG_SB_EEEEEEEvNS4_8identityESY_S18_vS19_EENS_8epilogue10collective18CollectiveEpilogueINS1B_23Sm100TmaWarpSpecializedILi4ELi2ELi64ELb0ELb0EEEJSH_NS5_IJNSR_ISE_SB_EENSR_ISG_SB_EEEEEaSI_aSI_NS1B_6fusion15FusionCallbacksIS1F_NS1J_17LinearCombinationIaiaiLNS_15FloatRoundStyleE2EEESH_S1I_JEEENS4_5SM1004TMEM4LOAD26SM100_TMEM_LOAD_32dp32b64xESY_S18_NS4_39AutoVectorizingCopyWithAssumedAlignmentILi128EEENS4_14SM90_TMA_STOREES18_S1U_S1U_EEEvvEEEEvNT_6ParamsE:
[----:B------:R-:W1:Y:S01]  /*0000*/  LDC R1, c[0x0][0x37c] ;  /* 0x0000df00ff017b82 */ /* 0x000e620000000800 */
[----:B------:R-:W2:Y:S01]  /*0010*/  S2R R167, SR_TID.X ;  /* 0x0000000000a77919 */ /* 0x000ea20000002100 */
[----:B------:R-:W3:Y:S01]  /*0020*/  LDCU.64 UR4, c[0x0][0x890] ;  /* 0x00011200ff0477ac */ /* 0x000ee20008000a00 */
[----:B------:R-:W-:Y:S02]  /*0030*/  PRMT R151, RZ, 0x7610, R151 ;  /* 0x00007610ff977816 */ /* 0x000fe40000000097 */
[----:B------:R-:W-:Y:S01]  /*0040*/  ELECT P5, URZ, PT ;  /* 0x0000000000ff782f */ /* 0x000fe200038a0000 */
[----:B------:R-:W4:Y:S01]  /*0050*/  LDCU.64 UR46, c[0x0][0x358] ;  /* 0x00006b00ff2e77ac */ /* 0x000f220008000a00 */
[----:B---3--:R-:W-:-:S04]  /*0060*/  UISETP.NE.U32.AND UP0, UPT, UR4, URZ, UPT ;  /* 0x000000ff0400728c */ /* 0x008fc8000bf05070 */
[----:B------:R-:W-:Y:S01]  /*0070*/  UISETP.NE.AND.EX UP0, UPT, UR5, URZ, UPT, UP0 ;  /* 0x000000ff0500728c */ /* 0x000fe2000bf05300 */
[----:B--2---:R-:W-:-:S05]  /*0080*/  SHF.R.U32.HI R154, RZ, 0x5, R167 ;  /* 0x00000005ff9a7819 */ /* 0x004fca00000116a7 */
[----:B------:R-:W2:Y:S02]  /*0090*/  SHFL.IDX PT, R0, R154, RZ, 0x1f ;  /* 0x00001fff9a007589 */ /* 0x000ea400000e0000 */
[----:B--2---:R-:W-:Y:S01]  /*00a0*/  R2UR UR8, R0 ;  /* 0x00000000000872ca */ /* 0x004fe200000e0000 */
[----:B-1--4-:R-:W-:-:S14]  /*00b0*/  BRA.U UP0, `(.L_x_0) ;  /* 0x00000001002c7547 */ /* 0x012fdc000b800000 */
[----:B------:R-:W1:Y:S02]  /*00c0*/  LDCU.64 UR6, c[0x0][0x888] ;  /* 0x00011100ff0677ac */ /* 0x000e640008000a00 */
[----:B-1----:R-:W-:-:S04]  /*00d0*/  UISETP.NE.U32.AND UP0, UPT, UR6, URZ, UPT ;  /* 0x000000ff0600728c */ /* 0x002fc8000bf05070 */
[----:B------:R-:W-:-:S09]  /*00e0*/  UISETP.NE.AND.EX UP0, UPT, UR7, URZ, UPT, UP0 ;  /* 0x000000ff0700728c */ /* 0x000fd2000bf05300 */
[----:B------:R-:W-:Y:S05]  /*00f0*/  BRA.U !UP0, `(.L_x_1) ;  /* 0x0000000108107547 */ /* 0x000fea000b800000 */
[----:B------:R-:W1:Y:S02]  /*0100*/  LDC.64 R82, c[0x0][0x888] ;  /* 0x00022200ff527b82 */ /* 0x000e640000000a00 */
[----:B-1----:R1:W5:Y:S01]  /*0110*/  LDG.E R82, desc[UR46][R82.64] ;  /* 0x0000002e52527981 */ /* 0x002362000c1e1900 */
[----:B------:R-:W-:Y:S01]  /*0120*/  HFMA2 R151, -RZ, RZ, 0, 5.9604644775390625e-08 ;  /* 0x00000001ff977431 */ /* 0x000fe200000001ff */
[----:B------:R-:W-:Y:S05]  /*0130*/  BRA `(.L_x_0) ;  /* 0x00000000000c7947 */ /* 0x000fea0003800000 */
.L_x_1:
[----:B------:R-:W1:Y:S01]  /*0140*/  LDCU UR6, c[0x0][0x880] ;  /* 0x00011000ff0677ac */ /* 0x000e620008000800 */
[----:B------:R-:W-:Y:S01]  /*0150*/  HFMA2 R151, -RZ, RZ, 0, 5.9604644775390625e-08 ;  /* 0x00000001ff977431 */ /* 0x000fe200000001ff */
[----:B-1----:R-:W-:-:S07]  /*0160*/  MOV R82, UR6 ;  /* 0x0000000600527c02 */ /* 0x002fce0008000f00 */
.L_x_0:
[----:B------:R-:W2:Y:S02]  /*0170*/  LDCU.64 UR6, c[0x0][0x8b0] ;  /* 0x00011600ff0677ac */ /* 0x000ea40008000a00 */
[----:B--2---:R-:W-:-:S04]  /*0180*/  UISETP.NE.U32.AND UP0, UPT, UR6, URZ, UPT ;  /* 0x000000ff0600728c */ /* 0x004fc8000bf05070 */
[----:B------:R-:W-:-:S09]  /*0190*/  UISETP.NE.AND.EX UP0, UPT, UR7, URZ, UPT, UP0 ;  /* 0x000000ff0700728c */ /* 0x000fd2000bf05300 */
[----:B------:R-:W-:Y:S05]  /*01a0*/  BRA.U UP0, `(.L_x_2) ;  /* 0x0000000100247547 */ /* 0x000fea000b800000 */
[----:B------:R-:W2:Y:S02]  /*01b0*/  LDCU.64 UR6, c[0x0][0x8a8] ;  /* 0x00011500ff0677ac */ /* 0x000ea40008000a00 */
[----:B--2---:R-:W-:-:S04]  /*01c0*/  UISETP.NE.U32.AND UP0, UPT, UR6, URZ, UPT ;  /* 0x000000ff0600728c */ /* 0x004fc8000bf05070 */
[----:B------:R-:W-:-:S09]  /*01d0*/  UISETP.NE.AND.EX UP0, UPT, UR7, URZ, UPT, UP0 ;  /* 0x000000ff0700728c */ /* 0x000fd2000bf05300 */
[----:B------:R-:W-:Y:S05]  /*01e0*/  BRA.U !UP0, `(.L_x_3) ;  /* 0x00000001080c7547 */ /* 0x000fea000b800000 */
[----:B------:R-:W2:Y:S02]  /*01f0*/  LDC.64 R78, c[0x0][0x8a8] ;  /* 0x00022a00ff4e7b82 */ /* 0x000ea40000000a00 */
[----:B--2---:R2:W5:Y:S01]  /*0200*/  LDG.E R78, desc[UR46][R78.64] ;  /* 0x0000002e4e4e7981 */ /* 0x004562000c1e1900 */
[----:B------:R-:W-:Y:S05]  /*0210*/  BRA `(.L_x_2) ;  /* 0x0000000000087947 */ /* 0x000fea0003800000 */
.L_x_3:
[----:B------:R-:W2:Y:S02]  /*0220*/  LDCU UR6, c[0x0][0x8a0] ;  /* 0x00011400ff0677ac */ /* 0x000ea40008000800 */
[----:B--2---:R-:W-:Y:S02]  /*0230*/  MOV R78, UR6 ;  /* 0x00000006004e7c02 */ /* 0x004fe40008000f00 */
.L_x_2:
[----:B------:R-:W-:Y:S01]  /*0240*/  IMAD.U32 R0, RZ, RZ, UR8 ;  /* 0x00000008ff007e24 */ /* 0x000fe2000f8e00ff */
[----:B------:R-:W-:Y:S04]  /*0250*/  BSSY.RECONVERGENT B0, `(.L_x_4) ;  /* 0x000000c000007945 */ /* 0x000fe80003800200 */
[C---:B------:R-:W-:Y:S02]  /*0260*/  ISETP.NE.OR P1, PT, R0.reuse, 0x1, !P5 ;  /* 0x000000010000780c */ /* 0x040fe40006f25670 */
[----:B------:R-:W-:-:S11]  /*0270*/  ISETP.NE.OR P0, PT, R0, 0x3, !P5 ;  /* 0x000000030000780c */ /* 0x000fd60006f05670 */
[----:B------:R-:W-:Y:S05]  /*0280*/  @P1 BRA `(.L_x_5) ;  /* 0x0000000000201947 */ /* 0x000fea0003800000 */
[----:B------:R-:W3:Y:S02]  /*0290*/  LDCU.64 UR6, c[0x0][0x348] ;  /* 0x00006900ff0677ac */ /* 0x000ee40008000a00 */
[----:B---3--:R-:W-:Y:S02]  /*02a0*/  UIADD3 UR10, UP1, UPT, UR6, 0x80, URZ ;  /* 0x00000080060a7890 */ /* 0x008fe4000ff3e0ff */
[----:B------:R-:W-:Y:S02]  /*02b0*/  UIADD3 UR6, UP0, UPT, UR6, 0x180, URZ ;  /* 0x0000018006067890 */ /* 0x000fe4000ff1e0ff */
[----:B------:R-:W-:Y:S02]  /*02c0*/  UIADD3.X UR11, UPT, UPT, URZ, UR7, URZ, UP1, !UPT ;  /* 0x00000007ff0b7290 */ /* 0x000fe40008ffe4ff */
[----:B------:R-:W-:-:S07]  /*02d0*/  UIADD3.X UR7, UPT, UPT, URZ, UR7, URZ, UP0, !UPT ;  /* 0x00000007ff077290 */ /* 0x000fce00087fe4ff */
[----:B------:R3:W-:Y:S02]  /*02e0*/  UTMACCTL.PF [UR10] ;  /* 0x000000000a0079b9 */ /* 0x0007e40008040000 */
[----:B------:R3:W-:Y:S02]  /*02f0*/  UTMACCTL.PF [UR6] ;  /* 0x00000000060079b9 */ /* 0x0007e40008040000 */
[----:B---3--:R-:W-:Y:S01]  /*0300*/  NOP ;  /* 0x0000000000007918 */ /* 0x008fe20000000000 */
.L_x_5:
[----:B------:R-:W-:Y:S05]  /*0310*/  BSYNC.RECONVERGENT B0 ;  /* 0x0000000000007941 */ /* 0x000fea0003800200 */
.L_x_4:
[----:B------:R-:W-:Y:S04]  /*0320*/  BSSY.RECONVERGENT B0, `(.L_x_6) ;  /* 0x000000a000007945 */ /* 0x000fe80003800200 */
        /* <DEDUP_REMOVED lines=9> */
.L_x_7:
[----:B------:R-:W-:Y:S05]  /*03c0*/  BSYNC.RECONVERGENT B0 ;  /* 0x0000000000007941 */ /* 0x000fea0003800200 */
.L_x_6:
[----:B------:R-:W3:Y:S01]  /*03d0*/  LDCU.64 UR6, c[0x0][0x888] ;  /* 0x00011100ff0677ac */ /* 0x000ee20008000a00 */
[----:B------:R-:W-:Y:S02]  /*03e0*/  UISETP.EQ.U32.AND UP1, UPT, UR4, URZ, UPT ;  /* 0x000000ff0400728c */ /* 0x000fe4000bf22070 */
[----:B------:R-:W-:Y:S02]  /*03f0*/  UPLOP3.LUT UP2, UPT, UPT, UPT, UPT, 0x80, 0x8 ;  /* 0x000000000008789c */ /* 0x000fe40003f4f070 */
[----:B---3--:R-:W-:-:S04]  /*0400*/  UISETP.NE.U32.AND UP0, UPT, UR6, URZ, UPT ;  /* 0x000000ff0600728c */ /* 0x008fc8000bf05070 */
[----:B------:R-:W-:-:S04]  /*0410*/  UISETP.NE.AND.EX UP0, UPT, UR7, URZ, UPT, UP0 ;  /* 0x000000ff0700728c */ /* 0x000fc8000bf05300 */
[----:B------:R-:W-:-:S04]  /*0420*/  UISETP.EQ.OR.EX UP3, UPT, UR5, URZ, !UP0, UP1 ;  /* 0x000000ff0500728c */ /* 0x000fc8000c762710 */
[----:B------:R-:W-:-:S05]  /*0430*/  UP2UR UR50, UPR, URZ, 0x8 ;  /* 0x00000008ff327883 */ /* 0x000fca0008000000 */
[----:B------:R-:W-:Y:S07]  /*0440*/  BRA.U !UP3, `(.L_x_8) ;  /* 0x000000010b207547 */ /* 0x000fee000b800000 */
[----:B-----5:R-:W-:Y:S01]  /*0450*/  R2UR UR6, R82 ;  /* 0x00000000520672ca */ /* 0x020fe200000e0000 */
[----:B------:R-:W-:Y:S02]  /*0460*/  UISETP.NE.U32.AND UP2, UPT, UR4, URZ, UPT ;  /* 0x000000ff0400728c */ /* 0x000fe4000bf45070 */
[----:B------:R-:W-:Y:S02]  /*0470*/  USEL UR4, URZ, 0xffffffff, UP0 ;  /* 0xffffffffff047887 */ /* 0x000fe40008000000 */
[----:B------:R-:W-:-:S08]  /*0480*/  UISETP.NE.AND.EX UP2, UPT, UR5, URZ, UPT, UP2 ;  /* 0x000000ff0500728c */ /* 0x000fd0000bf45320 */
[----:B------:R-:W-:-:S04]  /*0490*/  UISETP.NE.AND UP1, UPT, UR6, URZ, UPT ;  /* 0x000000ff0600728c */ /* 0x000fc8000bf25270 */
[----:B------:R-:W-:-:S04]  /*04a0*/  @!UP2 USEL UR4, URZ, 0xffffffff, UP1 ;  /* 0xffffffffff04a887 */ /* 0x000fc80008800000 */
[----:B------:R-:W-:-:S04]  /*04b0*/  ULOP3.LUT UR4, UR4, 0x1, URZ, 0xc0, !UPT ;  /* 0x0000000104047892 */ /* 0x000fc8000f8ec0ff */
[----:B------:R-:W-:-:S11]  /*04c0*/  UISETP.NE.U32.AND UP2, UPT, UR4, 0x1, UPT ;  /* 0x000000010400788c */ /* 0x000fd6000bf45070 */
.L_x_8:
[----:B------:R-:W3:Y:S01]  /*04d0*/  SHFL.IDX PT, R2, R154, RZ, 0x1f ;  /* 0x00001fff9a027589 */ /* 0x000ee200000e0000 */
[----:B------:R-:W-:-:S04]  /*04e0*/  UISETP.NE.AND UP1, UPT, UR8, 0x2, UPT ;  /* 0x000000020800788c */ /* 0x000fc8000bf25270 */
[----:B------:R-:W-:Y:S01]  /*04f0*/  USEL UR6, URZ, 0x1, UP1 ;  /* 0x00000001ff067887 */ /* 0x000fe20008800000 */
[----:B---3--:R-:W-:-:S13]  /*0500*/  ISETP.NE.AND P0, PT, R2, RZ, PT ;  /* 0x000000ff0200720c */ /* 0x008fda0003f05270 */
[----:B------:R-:W-:Y:S05]  /*0510*/  @P0 BRA `(.L_x_9) ;  /* 0x0000000000580947 */ /* 0x000fea0003800000 */
[----:B------:R-:W3:Y:S01]  /*0520*/  S2UR UR5, SR_CgaCtaId ;  /* 0x00000000000579c3 */ /* 0x000ee20000008800 */
[----:B------:R-:W-:Y:S01]  /*0530*/  UMOV UR7, 0x400 ;  /* 0x0000040000077882 */ /* 0x000fe20000000000 */
[----:B------:R-:W-:Y:S01]  /*0540*/  UMOV UR4, 0x1 ;  /* 0x0000000100047882 */ /* 0x000fe20000000000 */
[----:B------:R-:W-:Y:S01]  /*0550*/  ELECT P0, URZ, PT ;  /* 0x0000000000ff782f */ /* 0x000fe20003800000 */
[----:B------:R-:W-:-:S04]  /*0560*/  UIADD3 UR10, UPT, UPT, -UR4, 0x100000, URZ ;  /* 0x00100000040a7890 */ /* 0x000fc8000fffe1ff */
[----:B------:R-:W-:Y:S02]  /*0570*/  USHF.L.U32 UR11, UR10, 0xb, URZ ;  /* 0x0000000b0a0b7899 */ /* 0x000fe400080006ff */
[----:B------:R-:W-:Y:S02]  /*0580*/  USHF.L.U32 UR10, UR10, 0x1, URZ ;  /* 0x000000010a0a7899 */ /* 0x000fe400080006ff */
[----:B---3--:R-:W-:Y:S01]  /*0590*/  ULEA UR5, UR5, UR7, 0x18 ;  /* 0x0000000705057291 */ /* 0x008fe2000f8ec0ff */
[----:B------:R-:W3:Y:S11]  /*05a0*/  FENCE.VIEW.ASYNC.S ;  /* 0x00000000000073c6 */ /* 0x000ef60000000000 */
[----:B---3--:R3:W4:Y:S01]  /*05b0*/  SYNCS.EXCH.64 URZ, [UR5], UR10 ;  /* 0x0000000a05ff75b2 */ /* 0x0087220008000100 */
[----:B------:R3:W1:Y:S01]  /*05c0*/  SYNCS.EXCH.64 URZ, [UR5+0x30], UR10 ;  /* 0x0000300a05ff75b2 */ /* 0x0006620008000100 */
        /* <DEDUP_REMOVED lines=10> */
[----:B------:R-:W-:Y:S01]  /*0670*/  NOP ;  /* 0x0000000000007918 */ /* 0x000fe20000000000 */
.L_x_9:
[----:B------:R-:W2:Y:S01]  /*0680*/  SHFL.IDX PT, R2, R154, RZ, 0x1f ;  /* 0x00001fff9a027589 */ /* 0x000ea200000e0000 */
[----:B------:R-:W-:Y:S01]  /*0690*/  NOP ;  /* 0x0000000000007918 */ /* 0x000fe20000000000 */
[----:B--2---:R-:W-:-:S13]  /*06a0*/  ISETP.NE.AND P0, PT, R2, 0x1, PT ;  /* 0x000000010200780c */ /* 0x004fda0003f05270 */
[----:B------:R-:W-:Y:S05]  /*06b0*/  @P0 BRA `(.L_x_10) ;  /* 0x0000000000580947 */ /* 0x000fea0003800000 */
[----:B------:R-:W2:Y:S01]  /*06c0*/  S2UR UR7, SR_CgaCtaId ;  /* 0x00000000000779c3 */ /* 0x000ea20000008800 */
[----:B------:R-:W-:Y:S01]  /*06d0*/  UMOV UR9, 0x400 ;  /* 0x0000040000097882 */ /* 0x000fe20000000000 */
[----:B---3--:R-:W-:Y:S01]  /*06e0*/  UMOV UR5, 0x20 ;  /* 0x0000002000057882 */ /* 0x008fe20000000000 */
[----:B------:R-:W-:Y:S01]  /*06f0*/  UMOV UR4, 0x80 ;  /* 0x0000008000047882 */ /* 0x000fe20000000000 */
[----:B------:R-:W-:-:S04]  /*0700*/  UIADD3 UR10, UPT, UPT, -UR5, 0x100000, URZ ;  /* 0x00100000050a7890 */ /* 0x000fc8000fffe1ff */
[----:B------:R-:W-:Y:S02]  /*0710*/  USHF.L.U32 UR11, UR10, 0xb, URZ ;  /* 0x0000000b0a0b7899 */ /* 0x000fe400080006ff */
[----:B------:R-:W-:Y:S02]  /*0720*/  USHF.L.U32 UR10, UR10, 0x1, URZ ;  /* 0x000000010a0a7899 */ /* 0x000fe400080006ff */
[----:B------:R-:W-:-:S04]  /*0730*/  UIADD3 UR4, UPT, UPT, -UR4, 0x100000, URZ ;  /* 0x0010000004047890 */ /* 0x000fc8000fffe1ff */
[----:B------:R-:W-:Y:S02]  /*0740*/  USHF.L.U32 UR5, UR4, 0xb, URZ ;  /* 0x0000000b04057899 */ /* 0x000fe400080006ff */
[----:B------:R-:W-:Y:S01]  /*0750*/  USHF.L.U32 UR4, UR4, 0x1, URZ ;  /* 0x0000000104047899 */ /* 0x000fe200080006ff */
[----:B------:R-:W-:Y:S01]  /*0760*/  ELECT P0, URZ, PT ;  /* 0x0000000000ff782f */ /* 0x000fe20003800000 */
[----:B--2---:R-:W-:Y:S01]  /*0770*/  ULEA UR7, UR7, UR9, 0x18 ;  /* 0x0000000907077291 */ /* 0x004fe2000f8ec0ff */
[----:B------:R-:W2:Y:S11]  /*0780*/  FENCE.VIEW.ASYNC.S ;  /* 0x00000000000073c6 */ /* 0x000eb60000000000 */
[----:B--2---:R2:W3:Y:S01]  /*0790*/  SYNCS.EXCH.64 URZ, [UR7+0x60], UR10 ;  /* 0x0000600a07ff75b2 */ /* 0x0044e20008000100 */
        /* <DEDUP_REMOVED lines=8> */
.L_x_10:
[----:B------:R-:W4:Y:S01]  /*0820*/  SHFL.IDX PT, R2, R154, RZ, 0x1f ;  /* 0x00001fff9a027589 */ /* 0x000f2200000e0000 */
[----:B------:R-:W-:Y:S01]  /*0830*/  NOP ;  /* 0x0000000000007918 */ /* 0x000fe20000000000 */
[----:B----4-:R-:W-:-:S13]  /*0840*/  ISETP.NE.AND P0, PT, R2, 0x3, PT ;  /* 0x000000030200780c */ /* 0x010fda0003f05270 */
[----:B------:R-:W-:Y:S05]  /*0850*/  @P0 BRA `(.L_x_11) ;  /* 0x0000000000300947 */ /* 0x000fea0003800000 */
[----:B--23--:R-:W2:Y:S01]  /*0860*/  S2UR UR5, SR_CgaCtaId ;  /* 0x00000000000579c3 */ /* 0x00cea20000008800 */
[----:B------:R-:W-:Y:S01]  /*0870*/  UMOV UR7, 0x400 ;  /* 0x0000040000077882 */ /* 0x000fe20000000000 */
[----:B------:R-:W-:Y:S01]  /*0880*/  UMOV UR4, 0x20 ;  /* 0x0000002000047882 */ /* 0x000fe20000000000 */
[----:B------:R-:W-:Y:S01]  /*0890*/  ELECT P0, URZ, PT ;  /* 0x0000000000ff782f */ /* 0x000fe20003800000 */
[----:B------:R-:W-:-:S04]  /*08a0*/  UIADD3 UR10, UPT, UPT, -UR4, 0x100000, URZ ;  /* 0x00100000040a7890 */ /* 0x000fc8000fffe1ff */
[----:B------:R-:W-:Y:S02]  /*08b0*/  USHF.L.U32 UR11, UR10, 0xb, URZ ;  /* 0x0000000b0a0b7899 */ /* 0x000fe400080006ff */
[----:B------:R-:W-:Y:S02]  /*08c0*/  USHF.L.U32 UR10, UR10, 0x1, URZ ;  /* 0x000000010a0a7899 */ /* 0x000fe400080006ff */
[----:B--2---:R-:W-:Y:S01]  /*08d0*/  ULEA UR5, UR5, UR7, 0x18 ;  /* 0x0000000705057291 */ /* 0x004fe2000f8ec0ff */
[----:B------:R-:W2:Y:S11]  /*08e0*/  FENCE.VIEW.ASYNC.S ;  /* 0x00000000000073c6 */ /* 0x000eb60000000000 */
[----:B--2---:R4:W2:Y:S01]  /*08f0*/  SYNCS.EXCH.64 URZ, [UR5+0xa0], UR10 ;  /* 0x0000a00a05ff75b2 */ /* 0x0048a20008000100 */
[----:B------:R4:W3:Y:S02]  /*0900*/  SYNCS.EXCH.64 URZ, [UR5+0xa8], UR10 ;  /* 0x0000a80a05ff75b2 */ /* 0x0008e40008000100 */
[----:B----4-:R-:W-:Y:S01]  /*0910*/  NOP ;  /* 0x0000000000007918 */ /* 0x010fe20000000000 */
.L_x_11:
[----:B------:R-:W4:Y:S01]  /*0920*/  SHFL.IDX PT, R2, R154, RZ, 0x1f ;  /* 0x00001fff9a027589 */ /* 0x000f2200000e0000 */
[----:B------:R-:W-:Y:S01]  /*0930*/  NOP ;  /* 0x0000000000007918 */ /* 0x000fe20000000000 */
[----:B----4-:R-:W-:-:S13]  /*0940*/  ISETP.NE.AND P0, PT, R2, 0x4, PT ;  /* 0x000000040200780c */ /* 0x010fda0003f05270 */
[----:B------:R-:W-:Y:S05]  /*0950*/  @P0 BRA `(.L_x_12) ;  /* 0x00000000004c0947 */ /* 0x000fea0003800000 */
[----:B--23--:R-:W2:Y:S01]  /*0960*/  S2UR UR5, SR_CgaCtaId ;  /* 0x00000000000579c3 */ /* 0x00cea20000008800 */
[----:B------:R-:W-:Y:S01]  /*0970*/  UMOV UR9, 0x100 ;  /* 0x0000010000097882 */ /* 0x000fe20000000000 */
[----:B------:R-:W-:Y:S01]  /*0980*/  UMOV UR7, 0x400 ;  /* 0x0000040000077882 */ /* 0x000fe20000000000 */
[----:B------:R-:W-:Y:S01]  /*0990*/  USEL UR9, UR9, 0xe0, UP2 ;  /* 0x000000e009097887 */ /* 0x000fe20009000000 */
[----:B------:R-:W-:Y:S01]  /*09a0*/  UMOV UR4, 0x1 ;  /* 0x0000000100047882 */ /* 0x000fe20000000000 */
[----:B------:R-:W-:Y:S01]  /*09b0*/  ELECT P0, URZ, PT ;  /* 0x0000000000ff782f */ /* 0x000fe20003800000 */
[----:B------:R-:W-:-:S04]  /*09c0*/  UIADD3 UR10, UPT, UPT, -UR4, 0x100000, URZ ;  /* 0x00100000040a7890 */ /* 0x000fc8000fffe1ff */
[----:B------:R-:W-:Y:S02]  /*09d0*/  USHF.L.U32 UR11, UR10, 0xb, URZ ;  /* 0x0000000b0a0b7899 */ /* 0x000fe400080006ff */
[----:B------:R-:W-:Y:S02]  /*09e0*/  USHF.L.U32 UR10, UR10, 0x1, URZ ;  /* 0x000000010a0a7899 */ /* 0x000fe400080006ff */
[----:B------:R-:W-:-:S04]  /*09f0*/  UIADD3 UR12, UPT, UPT, -UR9, 0x100000, URZ ;  /* 0x00100000090c7890 */ /* 0x000fc8000fffe1ff */
[----:B------:R-:W-:Y:S02]  /*0a00*/  USHF.L.U32 UR13, UR12, 0xb, URZ ;  /* 0x0000000b0c0d7899 */ /* 0x000fe400080006ff */
[----:B------:R-:W-:Y:S02]  /*0a10*/  USHF.L.U32 UR12, UR12, 0x1, URZ ;  /* 0x000000010c0c7899 */ /* 0x000fe400080006ff */
[----:B--2---:R-:W-:Y:S01]  /*0a20*/  ULEA UR5, UR5, UR7, 0x18 ;  /* 0x0000000705057291 */ /* 0x004fe2000f8ec0ff */
[----:B------:R-:W2:Y:S11]  /*0a30*/  FENCE.VIEW.ASYNC.S ;  /* 0x00000000000073c6 */ /* 0x000eb60000000000 */
[----:B--2---:R4:W2:Y:S01]  /*0a40*/  SYNCS.EXCH.64 URZ, [UR5+0xb0], UR10 ;  /* 0x0000b00a05ff75b2 */ /* 0x0048a20008000100 */
[----:B------:R4:W3:Y:S01]  /*0a50*/  SYNCS.EXCH.64 URZ, [UR5+0xc0], UR12 ;  /* 0x0000c00c05ff75b2 */ /* 0x0008e20008000100 */
[----:B------:R4:W1:Y:S01]  /*0a60*/  SYNCS.EXCH.64 URZ, [UR5+0xb8], UR10 ;  /* 0x0000b80a05ff75b2 */ /* 0x0008620008000100 */
[----:B------:R4:W1:Y:S02]  /*0a70*/  SYNCS.EXCH.64 URZ, [UR5+0xc8], UR12 ;  /* 0x0000c80c05ff75b2 */ /* 0x0008640008000100 */
[----:B----4-:R-:W-:Y:S01]  /*0a80*/  NOP ;  /* 0x0000000000007918 */ /* 0x010fe20000000000 */
.L_x_12:
[----:B------:R-:W4:Y:S01]  /*0a90*/  SHFL.IDX PT, R2, R154, RZ, 0x1f ;  /* 0x00001fff9a027589 */ /* 0x000f2200000e0000 */
[----:B------:R-:W-:Y:S01]  /*0aa0*/  NOP ;  /* 0x0000000000007918 */ /* 0x000fe20000000000 */
[----:B----4-:R-:W-:-:S13]  /*0ab0*/  ISETP.NE.AND P0, PT, R2, 0x5, PT ;  /* 0x000000050200780c */ /* 0x010fda0003f05270 */
[----:B------:R-:W-:Y:S05]  /*0ac0*/  @P0 BRA `(.L_x_13) ;  /* 0x0000000000480947 */ /* 0x000fea0003800000 */
[----:B--2---:R-:W2:Y:S01]  /*0ad0*/  S2UR UR7, SR_CgaCtaId ;  /* 0x00000000000779c3 */ /* 0x004ea20000008800 */
        /* <DEDUP_REMOVED lines=12> */
[----:B--2---:R4:W2:Y:S01]  /*0ba0*/  SYNCS.EXCH.64 URZ, [UR7+0xd0], UR10 ;  /* 0x0000d00a07ff75b2 */ /* 0x0048a20008000100 */
[----:B------:R4:W3:Y:S01]  /*0bb0*/  SYNCS.EXCH.64 URZ, [UR7+0xe0], UR4 ;  /* 0x0000e00407ff75b2 */ /* 0x0008e20008000100 */
[----:B------:R4:W1:Y:S01]  /*0bc0*/  SYNCS.EXCH.64 URZ, [UR7+0xd8], UR10 ;  /* 0x0000d80a07ff75b2 */ /* 0x0008620008000100 */
[----:B------:R4:W1:Y:S02]  /*0bd0*/  SYNCS.EXCH.64 URZ, [UR7+0xe8], UR4 ;  /* 0x0000e80407ff75b2 */ /* 0x0008640008000100 */
[----:B----4-:R-:W-:Y:S01]  /*0be0*/  NOP ;  /* 0x0000000000007918 */ /* 0x010fe20000000000 */
.L_x_13:
        /* <DEDUP_REMOVED lines=18> */
.L_x_14:
[----:B--23--:R-:W2:Y:S01]  /*0d10*/  S2UR UR5, SR_CTAID.X ;  /* 0x00000000000579c3 */ /* 0x00cea20000002500 */
[----:B------:R-:W-:-:S05]  /*0d20*/  CS2R.32 R152, SR_CgaSize ;  /* 0x0000000000987805 */ /* 0x000fca0000008a00 */
[----:B------:R-:W-:-:S05]  /*0d30*/  IMAD R152, R152, -0xa0, RZ ;  /* 0xffffff6098987824 */ /* 0x000fca00078e02ff */
[----:B------:R-:W-:-:S14]  /*0d40*/  R2UR UR9, R152 ;  /* 0x00000000980972ca */ /* 0x000fdc00000e0000 */
[----:B------:R-:W3:Y:S01]  /*0d50*/  LDCU UR9, c[0x0][UR9+0x2b0] ;  /* 0x00005600090977ac */ /* 0x000ee20008000800 */
[----:B------:R-:W-:Y:S01]  /*0d60*/  NOP ;  /* 0x0000000000007918 */ /* 0x000fe20000000000 */
[----:B------:R-:W-:-:S05]  /*0d70*/  CS2R.32 R152, SR_CgaSize ;  /* 0x0000000000987805 */ /* 0x000fca0000008a00 */
[----:B------:R-:W-:-:S05]  /*0d80*/  IMAD R152, R152, -0xa0, RZ ;  /* 0xffffff6098987824 */ /* 0x000fca00078e02ff */
[----:B------:R-:W-:-:S14]  /*0d90*/  R2UR UR7, R152 ;  /* 0x00000000980772ca */ /* 0x000fdc00000e0000 */
[----:B------:R-:W4:Y:S01]  /*0da0*/  LDCU UR7, c[0x0][UR7+0x2b4] ;  /* 0x00005680070777ac */ /* 0x000f220008000800 */
[----:B------:R-:W1:Y:S08]  /*0db0*/  S2UR UR4, SR_CTAID.Y ;  /* 0x00000000000479c3 */ /* 0x000e700000002600 */
[----:B------:R-:W4:Y:S01]  /*0dc0*/  LDC R9, c[0x0][0xb24] ;  /* 0x0002c900ff097b82 */ /* 0x000f220000000800 */
[----:B--2---:R-:W-:-:S02]  /*0dd0*/  I2FP.F32.U32 R4, UR5 ;  /* 0x0000000500047c45 */ /* 0x004fc40008201000 */
[----:B------:R-:W-:-:S05]  /*0de0*/  CS2R.32 R5, SR_CgaSize ;  /* 0x0000000000057805 */ /* 0x000fca0000008a00 */
[----:B------:R-:W-:-:S06]  /*0df0*/  IMAD R5, R5, -0xa0, RZ ;  /* 0xffffff6005057824 */ /* 0x000fcc00078e02ff */
[----:B------:R-:W2:Y:S01]  /*0e00*/  LDC R5, c[0x0][R5+0x2a0] ;  /* 0x0000a80005057b82 */ /* 0x000ea20000000800 */
[----:B------:R-:W-:Y:S01]  /*0e10*/  MOV R21, UR5 ;  /* 0x0000000500157c02 */ /* 0x000fe20008000f00 */
[----:B---3--:R-:W-:Y:S01]  /*0e20*/  FMUL R4, R4, UR9 ;  /* 0x0000000904047c20 */ /* 0x008fe20008400000 */
[----:B-1----:R-:W-:Y:S02]  /*0e30*/  I2FP.F32.U32 R2, UR4 ;  /* 0x0000000400027c45 */ /* 0x002fe40008201000 */
[----:B------:R-:W-:-:S05]  /*0e40*/  CS2R.32 R3, SR_CgaSize ;  /* 0x0000000000037805 */ /* 0x000fca0000008a00 */
[----:B------:R-:W-:-:S06]  /*0e50*/  IMAD R3, R3, -0xa0, RZ ;  /* 0xffffff6003037824 */ /* 0x000fcc00078e02ff */
[----:B------:R-:W1:Y:S01]  /*0e60*/  LDC R3, c[0x0][R3+0x2a4] ;  /* 0x0000a90003037b82 */ /* 0x000e620000000800 */
[----:B------:R-:W3:Y:S01]  /*0e70*/  F2I.U32.TRUNC.NTZ R152, R4 ;  /* 0x0000000400987305 */ /* 0x000ee2000020f000 */
[----:B------:R-:W-:Y:S01]  /*0e80*/  MOV R20, UR4 ;  /* 0x0000000400147c02 */ /* 0x000fe20008000f00 */
[----:B----4-:R-:W-:-:S05]  /*0e90*/  FMUL R2, R2, UR7 ;  /* 0x0000000702027c20 */ /* 0x010fca0008400000 */
[----:B------:R-:W-:Y:S01]  /*0ea0*/  BAR.SYNC.DEFER_BLOCKING 0x0 ;  /* 0x0000000000007b1d */ /* 0x000fe20000010000 */
[----:B------:R-:W-:-:S05]  /*0eb0*/  ISETP.GE.AND P0, PT, R9, 0x1, PT ;  /* 0x000000010900780c */ /* 0x000fca0003f06270 */
[----:B------:R-:W4:Y:S02]  /*0ec0*/  F2I.U32.TRUNC.NTZ R150, R2 ;  /* 0x0000000200967305 */ /* 0x000f24000020f000 */
[----:B------:R-:W1:Y:S01]  /*0ed0*/  S2UR UR36, SR_CTAID.Z ;  /* 0x00000000002479c3 */ /* 0x000e620000002700 */
[----:B---3--:R-:W-:-:S05]  /*0ee0*/  IADD3 R152, PT, PT, -R152, RZ, RZ ;  /* 0x000000ff98987210 */ /* 0x008fca0007ffe1ff */
[----:B--2---:R-:W-:Y:S01]  /*0ef0*/  IMAD R152, R5, R152, UR5 ;  /* 0x0000000505987e24 */ /* 0x004fe2000f8e0298 */
[----:B----4-:R-:W-:-:S05]  /*0f00*/  IADD3 R150, PT, PT, -R150, RZ, RZ ;  /* 0x000000ff96967210 */ /* 0x010fca0007ffe1ff */
[----:B-1----:R-:W-:Y:S01]  /*0f10*/  IMAD R150, R3, R150, UR4 ;  /* 0x0000000403967e24 */ /* 0x002fe2000f8e0296 */
[----:B------:R-:W-:Y:S06]  /*0f20*/  @!P0 BRA `(.L_x_15) ;  /* 0x0000000000b88947 */ /* 0x000fec0003800000 */
[----:B------:R-:W1:Y:S01]  /*0f30*/  LDC.64 R4, c[0x0][0xb18] ;  /* 0x0002c600ff047b82 */ /* 0x000e620000000a00 */
[----:B------:R-:W-:-:S07]  /*0f40*/  ISETP.NE.AND P0, PT, R9, 0x1, PT ;  /* 0x000000010900780c */ /* 0x000fce0003f05270 */
[----:B------:R-:W2:Y:S08]  /*0f50*/  LDC R10, c[0x0][0xb0c] ;  /* 0x0002c300ff0a7b82 */ /* 0x000eb00000000800 */
[----:B------:R-:W3:Y:S08]  /*0f60*/  LDC R11, c[0x0][0x370] ;  /* 0x0000dc00ff0b7b82 */ /* 0x000ef00000000800 */
[----:B------:R-:W4:Y:S01]  /*0f70*/  LDC R12, c[0x0][0x374] ;  /* 0x0000dd00ff0c7b82 */ /* 0x000f220000000800 */
[----:B-1----:R-:W-:-:S07]  /*0f80*/  ISETP.NE.AND P1, PT, R4, 0x1, PT ;  /* 0x000000010400780c */ /* 0x002fce0003f25270 */
[----:B------:R-:W3:Y:S01]  /*0f90*/  LDC.64 R6, c[0x0][0xb10] ;  /* 0x0002c400ff067b82 */ /* 0x000ee20000000a00 */
[----:B--2---:R-:W-:-:S07]  /*0fa0*/  ISETP.NE.AND P2, PT, R10, 0x1, PT ;  /* 0x000000010a00780c */ /* 0x004fce0003f45270 */
[----:B------:R-:W1:Y:S08]  /*0fb0*/  LDC R8, c[0x0][0xb20] ;  /* 0x0002c800ff087b82 */ /* 0x000e700000000800 */
[----:B------:R-:W2:Y:S01]  /*0fc0*/  LDC.64 R2, c[0x0][0xb28] ;  /* 0x0002ca00ff027b82 */ /* 0x000ea20000000a00 */
[----:B----4-:R-:W-:-:S04]  /*0fd0*/  IMAD.HI.U32 R13, R12, R5, RZ ;  /* 0x000000050c0d7227 */ /* 0x010fc800078e00ff */
[----:B------:R-:W-:-:S04]  /*0fe0*/  IMAD.HI.U32 R5, R20, R5, RZ ;  /* 0x0000000514057227 */ /* 0x000fc800078e00ff */
[----:B---3--:R-:W-:-:S04]  /*0ff0*/  IMAD.HI.U32 R14, R11, R6, RZ ;  /* 0x000000060b0e7227 */ /* 0x008fc800078e00ff */
[C---:B------:R-:W-:Y:S01]  /*1000*/  IMAD.HI.U32 R16, R21.reuse, R6, RZ ;  /* 0x0000000615107227 */ /* 0x040fe200078e00ff */
[-C--:B------:R-:W-:Y:S02]  /*1010*/  @P2 SHF.R.U32.HI R11, RZ, R7.reuse, R14 ;  /* 0x00000007ff0b2219 */ /* 0x080fe4000001160e */
[-C--:B-1----:R-:W-:Y:S02]  /*1020*/  @P1 SHF.R.U32.HI R12, RZ, R8.reuse, R13 ;  /* 0x00000008ff0c1219 */ /* 0x082fe4000001160d */
[----:B------:R-:W-:Y:S02]  /*1030*/  SHF.R.U32.HI R5, RZ, R8, R5 ;  /* 0x00000008ff057219 */ /* 0x000fe40000011605 */
[----:B------:R-:W-:Y:S02]  /*1040*/  SHF.R.U32.HI R16, RZ, R7, R16 ;  /* 0x00000007ff107219 */ /* 0x000fe40000011610 */
[----:B------:R-:W-:Y:S01]  /*1050*/  SEL R5, R20, R5, !P1 ;  /* 0x0000000514057207 */ /* 0x000fe20004800000 */
[----:B--2---:R-:W-:Y:S01]  /*1060*/  IMAD.HI.U32 R14, R12, R2, RZ ;  /* 0x000000020c0e7227 */ /* 0x004fe200078e00ff */
[----:B------:R-:W-:-:S02]  /*1070*/  SEL R7, R21, R16, !P2 ;  /* 0x0000001015077207 */ /* 0x000fc40005000000 */
[----:B------:R-:W-:Y:S01]  /*1080*/  IADD3 R13, PT, PT, -R5, RZ, RZ ;  /* 0x000000ff050d7210 */ /* 0x000fe20007ffe1ff */
[----:B------:R-:W-:Y:S01]  /*1090*/  IMAD.HI.U32 R6, R11, R2, RZ ;  /* 0x000000020b067227 */ /* 0x000fe200078e00ff */
[----:B------:R-:W-:-:S03]  /*10a0*/  @P0 SHF.R.U32.HI R12, RZ, R3, R14 ;  /* 0x00000003ff0c0219 */ /* 0x000fc6000001160e */
[----:B------:R-:W-:Y:S01]  /*10b0*/  IMAD R13, R4, R13, R20 ;  /* 0x0000000d040d7224 */ /* 0x000fe200078e0214 */
[----:B------:R-:W-:Y:S01]  /*10c0*/  @P0 SHF.R.U32.HI R11, RZ, R3, R6 ;  /* 0x00000003ff0b0219 */ /* 0x000fe20000011606 */
[----:B------:R-:W-:-:S04]  /*10d0*/  IMAD R12, R12, R9, RZ ;  /* 0x000000090c0c7224 */ /* 0x000fc800078e02ff */
[----:B------:R-:W-:Y:S01]  /*10e0*/  IMAD R6, R11, R9, RZ ;  /* 0x000000090b067224 */ /* 0x000fe200078e02ff */
[----:B------:R-:W-:-:S04]  /*10f0*/  ISETP.GE.AND P1, PT, R5, R12, PT ;  /* 0x0000000c0500720c */ /* 0x000fc80003f26270 */
[----:B------:R-:W-:Y:S01]  /*1100*/  ISETP.GE.OR P1, PT, R7, R6, P1 ;  /* 0x000000060700720c */ /* 0x000fe20000f26670 */
[----:B------:R-:W-:-:S05]  /*1110*/  IMAD.HI.U32 R6, R5, R2, RZ ;  /* 0x0000000205067227 */ /* 0x000fca00078e00ff */
[----:B------:R-:W-:-:S04]  /*1120*/  SHF.R.U32.HI R6, RZ, R3, R6 ;  /* 0x00000003ff067219 */ /* 0x000fc80000011606 */
[----:B------:R-:W-:-:S03]  /*1130*/  SEL R6, R5, R6, !P0 ;  /* 0x0000000605067207 */ /* 0x000fc60004000000 */
[----:B------:R-:W-:Y:S01]  /*1140*/  @!P1 IMAD.HI.U32 R8, R7, R2, RZ ;  /* 0x0000000207089227 */ /* 0x000fe200078e00ff */
[----:B------:R-:W-:-:S04]  /*1150*/  IADD3 R2, PT, PT, -R6, RZ, RZ ;  /* 0x000000ff06027210 */ /* 0x000fc80007ffe1ff */
[----:B------:R-:W-:Y:S01]  /*1160*/  @!P1 SHF.R.U32.HI R8, RZ, R3, R8 ;  /* 0x00000003ff089219 */ /* 0x000fe20000011608 */
[----:B------:R-:W-:-:S03]  /*1170*/  IMAD R2, R9, R2, R5 ;  /* 0x0000000209027224 */ /* 0x000fc600078e0205 */
[----:B------:R-:W-:-:S05]  /*1180*/  @!P1 SEL R3, R7, R8, !P0 ;  /* 0x0000000807039207 */ /* 0x000fca0004000000 */
[--C-:B------:R-:W-:Y:S02]  /*1190*/  @!P1 IMAD.IADD R6, R6, 0x1, -R3.reuse ;  /* 0x0000000106069824 */ /* 0x100fe400078e0a03 */
[----:B------:R-:W-:Y:S01]  /*11a0*/  @!P1 IMAD R3, R2, R11, R3 ;  /* 0x0000000b02039224 */ /* 0x000fe200078e0203 */
[----:B------:R-:W-:Y:S01]  /*11b0*/  IADD3 R2, PT, PT, -R7, RZ, RZ ;  /* 0x000000ff07027210 */ /* 0x000fe20007ffe1ff */
[----:B------:R-:W-:Y:S02]  /*11c0*/  @!P1 IMAD R5, R6, R9, R7 ;  /* 0x0000000906059224 */ /* 0x000fe400078e0207 */
[----:B------:R-:W-:Y:S02]  /*11d0*/  @!P1 IMAD.MOV.U32 R7, RZ, RZ, R3 ;  /* 0x000000ffff079224 */ /* 0x000fe400078e0003 */
[----:B------:R-:W-:Y:S02]  /*11e0*/  IMAD R2, R10, R2, R21 ;  /* 0x000000020a027224 */ /* 0x000fe400078e0215 */
[----:B------:R-:W-:-:S02]  /*11f0*/  IMAD R20, R5, R4, R13 ;  /* 0x0000000405147224 */ /* 0x000fc400078e020d */
[----:B------:R-:W-:Y:S02]  /*1200*/  IMAD R21, R7, R10, R2 ;  /* 0x0000000a07157224 */ /* 0x000fe400078e0202 */
.L_x_15:
[----:B------:R-:W1:Y:S01]  /*1210*/  LDCU UR4, c[0x0][0xb30] ;  /* 0x00016600ff0477ac */ /* 0x000e620008000800 */
[----:B------:R-:W2:Y:S08]  /*1220*/  S2UR UR37, SR_CgaCtaId ;  /* 0x00000000002579c3 */ /* 0x000eb00000008800 */
[----:B------:R-:W3:Y:S01]  /*1230*/  LDC R72, c[0x0][0xb24] ;  /* 0x0002c900ff487b82 */ /* 0x000ee20000000800 */
[----:B-1----:R-:W-:-:S09]  /*1240*/  UISETP.NE.AND UP1, UPT, UR4, 0x1, UPT ;  /* 0x000000010400788c */ /* 0x002fd2000bf25270 */
[----:B--2---:R-:W-:Y:S05]  /*1250*/  BRA.U UP1, `(.L_x_16) ;  /* 0x0000000101407547 */ /* 0x004fea000b800000 */
[----:B------:R-:W1:Y:S08]  /*1260*/  LDC.64 R4, c[0x0][0xb10] ;  /* 0x0002c400ff047b82 */ /* 0x000e700000000a00 */
[----:B------:R-:W2:Y:S08]  /*1270*/  LDC.64 R2, c[0x0][0xb18] ;  /* 0x0002c600ff027b82 */ /* 0x000eb00000000a00 */
[----:B------:R-:W4:Y:S08]  /*1280*/  LDC R6, c[0x0][0xb20] ;  /* 0x0002c800ff067b82 */ /* 0x000f300000000800 */
[----:B------:R-:W3:Y:S01]  /*1290*/  LDC R8, c[0x0][0xb0c] ;  /* 0x0002c300ff087b82 */ /* 0x000ee20000000800 */
[----:B-1----:R-:W-:-:S05]  /*12a0*/  IMAD.HI.U32 R4, R21, R4, RZ ;  /* 0x0000000415047227 */ /* 0x002fca00078e00ff */
[----:B------:R-:W-:Y:S01]  /*12b0*/  SHF.R.U32.HI R4, RZ, R5, R4 ;  /* 0x00000005ff047219 */ /* 0x000fe20000011604 */
[----:B--2---:R-:W-:Y:S01]  /*12c0*/  IMAD.HI.U32 R3, R20, R3, RZ ;  /* 0x0000000314037227 */ /* 0x004fe200078e00ff */
[----:B------:R-:W-:-:S04]  /*12d0*/  ISETP.NE.AND P0, PT, R2, 0x1, PT ;  /* 0x000000010200780c */ /* 0x000fc80003f05270 */
[----:B----4-:R-:W-:-:S04]  /*12e0*/  SHF.R.U32.HI R3, RZ, R6, R3 ;  /* 0x00000006ff037219 */ /* 0x010fc80000011603 */
[----:B------:R-:W-:Y:S02]  /*12f0*/  SEL R3, R20, R3, !P0 ;  /* 0x0000000314037207 */ /* 0x000fe40004000000 */
[----:B---3--:R-:W-:-:S04]  /*1300*/  ISETP.NE.AND P1, PT, R8, 0x1, PT ;  /* 0x000000010800780c */ /* 0x008fc80003f25270 */
[----:B------:R-:W-:-:S05]  /*1310*/  SEL R4, R21, R4, !P1 ;  /* 0x0000000415047207 */ /* 0x000fca0004800000 */
[----:B------:R-:W-:Y:S02]  /*1320*/  IMAD.IADD R5, R3, 0x1, -R4 ;  /* 0x0000000103057824 */ /* 0x000fe400078e0a04 */
[----:B------:R-:W-:Y:S02]  /*1330*/  IMAD.IADD R3, R4, 0x1, -R3 ;  /* 0x0000000104037824 */ /* 0x000fe400078e0a03 */
[----:B------:R-:W-:Y:S02]  /*1340*/  IMAD R21, R5, R8, R21 ;  /* 0x0000000805157224 */ /* 0x000fe400078e0215 */
[----:B------:R-:W-:-:S07]  /*1350*/  IMAD R20, R3, R2, R20 ;  /* 0x0000000203147224 */ /* 0x000fce00078e0214 */
.L_x_16:
[----:B------:R-:W-:Y:S01]  /*1360*/  BAR.SYNC.DEFER_BLOCKING 0x0 ;  /* 0x0000000000007b1d */ /* 0x000fe20000010000 */
[----:B------:R-:W-:Y:S01]  /*1370*/  UISETP.NE.AND UP1, UPT, UR8, 0x2, UPT ;  /* 0x000000020800788c */ /* 0x000fe2000bf25270 */
[----:B------:R-:W-:Y:S02]  /*1380*/  ISETP.NE.OR P5, PT, R0, 0x2, !P5 ;  /* 0x000000020000780c */ /* 0x000fe40006fa5670 */
[----:B------:R-:W-:-:S06]  /*1390*/  LOP3.LUT R2, R167, 0x1f, RZ, 0xc0, !PT ;  /* 0x0000001fa7027812 */ /* 0x000fcc00078ec0ff */
[----:B------:R-:W-:Y:S05]  /*13a0*/  BRA.U UP1, `(.L_x_17) ;  /* 0x0000001101a87547 */ /* 0x000fea000b800000 */
[----:B------:R-:W1:Y:S01]  /*13b0*/  LDCU UR13, c[0x0][0x38c] ;  /* 0x00007180ff0d77ac */ /* 0x000e620008000800 */
[----:B------:R-:W2:Y:S01]  /*13c0*/  LDC R9, c[0x0][0x370] ;  /* 0x0000dc00ff097b82 */ /* 0x000ea20000000800 */
[----:B------:R-:W-:Y:S01]  /*13d0*/  PLOP3.LUT P1, PT, PT, PT, UP2, 0x80, 0x8 ;  /* 0x000000000008781c */ /* 0x000fe20003f2f028 */
[----:B------:R-:W-:Y:S01]  /*13e0*/  HFMA2 R12, -RZ, RZ, 0, 0 ;  /* 0x00000000ff0c7431 */ /* 0x000fe200000001ff */
[----:B------:R-:W-:Y:S01]  /*13f0*/  ISETP.EQ.OR P4, PT, R2, RZ, P5 ;  /* 0x000000ff0200720c */ /* 0x000fe20002f82670 */
[----:B------:R-:W-:Y:S01]  /*1400*/  IMAD.MOV.U32 R15, RZ, RZ, 0x1 ;  /* 0x00000001ff0f7424 */ /* 0x000fe200078e00ff */
[----:B------:R-:W-:Y:S01]  /*1410*/  PLOP3.LUT P1, PT, P1, PT, PT, 0x8, 0x80 ;  /* 0x000000000080781c */ /* 0x000fe20000f2e170 */
[----:B------:R-:W-:Y:S01]  /*1420*/  IMAD.MOV.U32 R14, RZ, RZ, RZ ;  /* 0x000000ffff0e7224 */ /* 0x000fe200078e00ff */
[----:B------:R-:W-:Y:S01]  /*1430*/  MOV R8, 0x1 ;  /* 0x0000000100087802 */ /* 0x000fe20000000f00 */
[----:B------:R-:W4:Y:S01]  /*1440*/  LDC R0, c[0x0][0x374] ;  /* 0x0000dd00ff007b82 */ /* 0x000f220000000800 */
[----:B------:R-:W-:Y:S01]  /*1450*/  IMAD.MOV.U32 R10, RZ, RZ, RZ ;  /* 0x000000ffff0a7224 */ /* 0x000fe200078e00ff */
[----:B------:R-:W2:Y:S01]  /*1460*/  LDCU.64 UR22, c[0x0][0x348] ;  /* 0x00006900ff1677ac */ /* 0x000ea20008000a00 */
[----:B------:R-:W-:Y:S01]  /*1470*/  UMOV UR6, URZ ;  /* 0x000000ff00067c82 */ /* 0x000fe20008000000 */
[----:B-1----:R-:W-:-:S04]  /*1480*/  UIADD3 UR5, UPT, UPT, UR13, 0x3f, URZ ;  /* 0x0000003f0d057890 */ /* 0x002fc8000fffe0ff */
[----:B------:R-:W-:-:S04]  /*1490*/  USHF.R.S32.HI UR4, URZ, 0x1f, UR5 ;  /* 0x0000001fff047899 */ /* 0x000fc80008011405 */
[----:B------:R-:W-:-:S04]  /*14a0*/  ULEA.HI UR4, UR4, UR5, URZ, 0x6 ;  /* 0x0000000504047291 */ /* 0x000fc8000f8f30ff */
[----:B------:R-:W-:Y:S02]  /*14b0*/  USHF.R.S32.HI UR15, URZ, 0x6, UR4 ;  /* 0x00000006ff0f7899 */ /* 0x000fe40008011404 */
[----:B------:R-:W-:Y:S02]  /*14c0*/  UIADD3 UR4, UPT, UPT, UR13, -0x1, URZ ;  /* 0xffffffff0d047890 */ /* 0x000fe4000fffe0ff */
[----:B------:R-:W-:Y:S02]  /*14d0*/  UISETP.LT.U32.AND UP0, UPT, UR15, 0x6, UPT ;  /* 0x000000060f00788c */ /* 0x000fe4000bf01070 */
[----:B------:R-:W-:Y:S02]  /*14e0*/  UISETP.GE.U32.AND UP1, UPT, UR4, -0x7f, UPT ;  /* 0xffffff810400788c */ /* 0x000fe4000bf26070 */
[----:B------:R-:W-:Y:S02]  /*14f0*/  USEL UR14, UR15, 0x6, UP0 ;  /* 0x000000060f0e7887 */ /* 0x000fe40008000000 */
[----:B------:R-:W-:-:S02]  /*1500*/  UIADD3 UR13, UPT, UPT, UR13, 0x7e, URZ ;  /* 0x0000007e0d0d7890 */ /* 0x000fc4000fffe0ff */
[----:B------:R-:W-:Y:S02]  /*1510*/  UIADD3 UR5, UPT, UPT, UR14, -0x1, URZ ;  /* 0xffffffff0e057890 */ /* 0x000fe4000fffe0ff */
[----:B------:R-:W-:-:S03]  /*1520*/  UIADD3 UR7, UPT, UPT, UR15, -UR14, URZ ;  /* 0x8000000e0f077290 */ /* 0x000fc6000fffe0ff */
[----:B------:R-:W-:-:S04]  /*1530*/  @UP1 UIADD3 UR5, UPT, UPT, UR14, URZ, URZ ;  /* 0x000000ff0e051290 */ /* 0x000fc8000fffe0ff */
[----:B--2---:R-:W-:-:S12]  /*1540*/  UIADD3 UR5, UPT, UPT, UR5, 0x1, URZ ;  /* 0x0000000105057890 */ /* 0x004fd8000fffe0ff */
.L_x_35:
[----:B------:R-:W-:Y:S01]  /*1550*/  UISETP.NE.AND UP0, UPT, UR37, URZ, UPT ;  /* 0x000000ff2500728c */ /* 0x000fe2000bf05270 */
[----:B------:R-:W1:Y:S08]  /*1560*/  S2UR UR37, SR_CgaCtaId ;  /* 0x00000000002579c3 */ /* 0x000e700000008800 */
[----:B------:R-:W-:Y:S05]  /*1570*/  BRA.U UP0, `(.L_x_18) ;  /* 0x0000000100347547 */ /* 0x000fea000b800000 */
[----:B------:R-:W2:Y:S01]  /*1580*/  S2R R2, SR_CgaCtaId ;  /* 0x0000000000027919 */ /* 0x000ea20000008800 */
[----:B------:R-:W-:-:S04]  /*1590*/  MOV R3, 0x400 ;  /* 0x0000040000037802 */ /* 0x000fc80000000f00 */
[----:B--2---:R-:W-:Y:S02]  /*15a0*/  LEA R3, R2, R3, 0x18 ;  /* 0x0000000302037211 */ /* 0x004fe400078ec0ff */
[----:B------:R-:W-:-:S03]  /*15b0*/  SHF.L.U32 R2, R8, 0x1f, RZ ;  /* 0x0000001f08027819 */ /* 0x000fc600000006ff */
[----:B------:R-:W-:-:S04]  /*15c0*/  IMAD R3, R10, 0x8, R3 ;  /* 0x000000080a037824 */ /* 0x000fc800078e0203 */
[----:B------:R-:W2:Y:S02]  /*15d0*/  SYNCS.PHASECHK.TRANS64.TRYWAIT P0, [R3+URZ+0x100], R2 ;  /* 0x00010002030075a7 */ /* 0x000ea400080011ff */
[----:B--2---:R-:W-:Y:S05]  /*15e0*/  @!P0 BRA `(.L_x_19) ;  /* 0x0000009800d08947 */ /* 0x004fea0003800000 */
.L_x_125:
[----:B------:R-:W-:Y:S01]  /*15f0*/  VIADD R10, R10, 0x1 ;  /* 0x000000010a0a7836 */ /* 0x000fe20000000000 */
[----:B------:R2:W-:Y:S04]  /*1600*/  SYNCS.ARRIVE.TRANS64.A1T0 RZ, [R3+URZ+0xf0], RZ ;  /* 0x0000f0ff03ff79a7 */ /* 0x0005e800081000ff */
[----:B------:R-:W-:-:S04]  /*1610*/  ISETP.NE.AND P0, PT, R10, 0x2, PT ;  /* 0x000000020a00780c */ /* 0x000fc80003f05270 */
[----:B------:R-:W-:Y:S02]  /*1620*/  SEL R10, R10, RZ, P0 ;  /* 0x000000ff0a0a7207 */ /* 0x000fe40000000000 */
[----:B--2---:R-:W-:-:S04]  /*1630*/  SEL R3, RZ, 0x1, P0 ;  /* 0x00000001ff037807 */ /* 0x004fc80000000000 */
[----:B------:R-:W-:-:S07]  /*1640*/  LOP3.LUT R8, R8, R3, RZ, 0x3c, !PT ;  /* 0x0000000308087212 */ /* 0x000fce00078e3cff */
.L_x_18:
[----:B------:R-:W-:Y:S01]  /*1650*/  UMOV UR4, 0x400 ;  /* 0x0000040000047882 */ /* 0x000fe20000000000 */
[----:B------:R-:W-:Y:S01]  /*1660*/  SHF.L.U32 R2, R15, 0x1f, RZ ;  /* 0x0000001f0f027819 */ /* 0x000fe200000006ff */
[----:B-1----:R-:W-:Y:S01]  /*1670*/  ULEA UR4, UR37, UR4, 0x18 ;  /* 0x0000000425047291 */ /* 0x002fe2000f8ec0ff */
[----:B------:R-:W-:Y:S01]  /*1680*/  R2UR UR35, R21 ;  /* 0x00000000152372ca */ /* 0x000fe200000e0000 */
[----:B------:R-:W-:Y:S01]  /*1690*/  UISETP.GE.U32.AND UP0, UPT, UR13, 0x7f, UPT ;  /* 0x0000007f0d00788c */ /* 0x000fe2000bf06070 */
[----:B------:R-:W-:Y:S01]  /*16a0*/  R2UR UR11, R20 ;  /* 0x00000000140b72ca */ /* 0x000fe200000e0000 */
[----:B------:R-:W-:Y:S01]  /*16b0*/  ULEA UR8, UR6, UR4, 0x3 ;  /* 0x0000000406087291 */ /* 0x000fe2000f8e18ff */
[----:B------:R-:W-:-:S08]  /*16c0*/  UMOV UR24, URZ ;  /* 0x000000ff00187c82 */ /* 0x000fd00008000000 */
[----:B------:R1:W2:Y:S01]  /*16d0*/  SYNCS.PHASECHK.TRANS64.TRYWAIT P0, [UR8+0x30], R2 ;  /* 0x00003002ff0075a7 */ /* 0x0002a20008001108 */
[----:B------:R-:W-:Y:S02]  /*16e0*/  USHF.L.U32 UR35, UR35, 0x7, URZ ;  /* 0x0000000723237899 */ /* 0x000fe400080006ff */
[----:B------:R-:W-:Y:S01]  /*16f0*/  USHF.L.U32 UR11, UR11, 0x8, URZ ;  /* 0x000000080b0b7899 */ /* 0x000fe200080006ff */
[----:B------:R-:W-:Y:S11]  /*1700*/  BRA.U !UP0, `(.L_x_20) ;  /* 0x0000000108a87547 */ /* 0x000ff6000b800000 */
[----:B------:R-:W-:Y:S01]  /*1710*/  UMOV UR16, URZ ;  /* 0x000000ff00107c82 */ /* 0x000fe20008000000 */
[----:B------:R-:W-:-:S05]  /*1720*/  UMOV UR17, UR6 ;  /* 0x0000000600117c82 */ /* 0x000fca0008000000 */
.L_x_25:
[----:B-1----:R-:W-:Y:S01]  /*1730*/  ULEA UR33, UR17, UR4, 0x3 ;  /* 0x0000000411217291 */ /* 0x002fe2000f8e18ff */
[----:B--2---:R-:W-:Y:S01]  /*1740*/  @!P5 MOV R3, 0x6000 ;  /* 0x000060000003d802 */ /* 0x004fe20000000f00 */
[----:B--2---:R-:W-:Y:S10]  /*1750*/  @P0 BRA `(.L_x_21) ;  /* 0x00000000000c0947 */ /* 0x004ff40003800000 */
[----:B------:R-:W-:-:S04]  /*1760*/  SHF.L.U32 R5, R15, 0x1f, RZ ;  /* 0x0000001f0f057819 */ /* 0x000fc800000006ff */
[----:B------:R-:W2:Y:S02]  /*1770*/  SYNCS.PHASECHK.TRANS64.TRYWAIT P0, [UR33+0x30], R5 ;  /* 0x00003005ff0075a7 */ /* 0x000ea40008001121 */
[----:B--2---:R-:W-:Y:S05]  /*1780*/  @!P0 BRA `(.L_x_22) ;  /* 0x00000098007c8947 */ /* 0x004fea0003800000 */
.L_x_21:
[----:B------:R2:W-:Y:S01]  /*1790*/  @!P5 SYNCS.ARRIVE.TRANS64 RZ, [UR33], R3 ;  /* 0x00000003ffffd9a7 */ /* 0x0005e20008000021 */
[----:B------:R-:W-:Y:S04]  /*17a0*/  BSSY.RECONVERGENT B0, `(.L_x_23) ;  /* 0x0000003000007945 */ /* 0x000fe80003800200 */
[----:B------:R-:W-:Y:S05]  /*17b0*/  @P4 BRA `(.L_x_24) ;  /* 0x0000000000044947 */ /* 0x000fea0003800000 */
[----:B------:R-:W-:Y:S05]  /*17c0*/  BPT.TRAP 0x1 ;  /* 0x000000040000795c */ /* 0x000fea0000300000 */
.L_x_24:
[----:B------:R-:W-:Y:S05]  /*17d0*/  BSYNC.RECONVERGENT B0 ;  /* 0x0000000000007941 */ /* 0x000fea0003800200 */
.L_x_23:
[----:B------:R-:W-:Y:S02]  /*17e0*/  UIADD3 UR6, UPT, UPT, UR17, 0x1, URZ ;  /* 0x0000000111067890 */ /* 0x000fe4000fffe0ff */
[----:B------:R-:W-:Y:S02]  /*17f0*/  ULEA UR32, UR17, UR4, 0xd ;  /* 0x0000000411207291 */ /* 0x000fe4000f8e68ff */
[----:B------:R-:W-:Y:S02]  /*1800*/  UISETP.NE.AND UP0, UPT, UR6, 0x6, UPT ;  /* 0x000000060600788c */ /* 0x000fe4000bf05270 */
[----:B------:R-:W-:Y:S02]  /*1810*/  UIADD3 UR26, UP1, UPT, UR22, 0x80, URZ ;  /* 0x00000080161a7890 */ /* 0x000fe4000ff3e0ff */
[----:B------:R-:W-:Y:S02]  /*1820*/  USEL UR9, URZ, 0x1, UP0 ;  /* 0x00000001ff097887 */ /* 0x000fe40008000000 */
[----:B------:R-:W-:-:S02]  /*1830*/  USEL UR6, UR6, URZ, UP0 ;  /* 0x000000ff06067287 */ /* 0x000fc40008000000 */
[----:B------:R-:W-:Y:S02]  /*1840*/  UIADD3 UR20, UP0, UPT, UR22, 0x180, URZ ;  /* 0x0000018016147890 */ /* 0x000fe4000ff1e0ff */
[----:B------:R-:W-:Y:S01]  /*1850*/  ULEA UR8, UR6, UR4, 0x3 ;  /* 0x0000000406087291 */ /* 0x000fe2000f8e18ff */
[----:B------:R-:W-:Y:S01]  /*1860*/  LOP3.LUT R15, R15, UR9, RZ, 0x3c, !PT ;  /* 0x000000090f0f7c12 */ /* 0x000fe2000f8e3cff */
[----:B------:R-:W-:Y:S02]  /*1870*/  USHF.L.U32 UR34, UR16, 0x6, URZ ;  /* 0x0000000610227899 */ /* 0x000fe400080006ff */
[----:B------:R-:W-:Y:S01]  /*1880*/  UIADD3.X UR27, UPT, UPT, URZ, UR23, URZ, UP1, !UPT ;  /* 0x00000017ff1b7290 */ /* 0x000fe20008ffe4ff */
[----:B-1----:R-:W-:Y:S01]  /*1890*/  SHF.L.U32 R2, R15, 0x1f, RZ ;  /* 0x0000001f0f027819 */ /* 0x002fe200000006ff */
[----:B------:R-:W-:Y:S02]  /*18a0*/  UIADD3 UR32, UPT, UPT, UR32, 0xc400, URZ ;  /* 0x0000c40020207890 */ /* 0x000fe4000fffe0ff */
[----:B------:R-:W-:Y:S01]  /*18b0*/  UIADD3.X UR21, UPT, UPT, URZ, UR23, URZ, UP0, !UPT ;  /* 0x00000017ff157290 */ /* 0x000fe200087fe4ff */
[----:B------:R1:W1:Y:S01]  /*18c0*/  SYNCS.PHASECHK.TRANS64.TRYWAIT P0, [UR8+0x30], R2 ;  /* 0x00003002ff0075a7 */ /* 0x0002620008001108 */
[----:B------:R-:W-:Y:S01]  /*18d0*/  ULEA UR8, UR17, UR4, 0xe ;  /* 0x0000000411087291 */ /* 0x000fe2000f8e70ff */
[----:B------:R-:W-:Y:S01]  /*18e0*/  UMOV UR18, 0x0 ;  /* 0x0000000000127882 */ /* 0x000fe20000000000 */
[----:B------:R-:W-:-:S02]  /*18f0*/  UMOV UR19, 0x10000000 ;  /* 0x1000000000137882 */ /* 0x000fc40000000000 */
[----:B------:R-:W-:Y:S01]  /*1900*/  UIADD3 UR8, UPT, UPT, UR8, 0x18400, URZ ;  /* 0x0001840008087890 */ /* 0x000fe2000fffe0ff */
[----:B------:R1:W-:Y:S01]  /*1910*/  UTMALDG.3D [UR32], [UR26], desc[UR18] ;  /* 0x000012201a0075b4 */ /* 0x0003e20008011000 */
[----:B------:R-:W-:Y:S01]  /*1920*/  UMOV UR12, UR36 ;  /* 0x00000024000c7c82 */ /* 0x000fe20008000000 */
[----:B------:R-:W-:Y:S01]  /*1930*/  UMOV UR9, UR33 ;  /* 0x0000002100097c82 */ /* 0x000fe20008000000 */
[----:B------:R-:W-:Y:S01]  /*1940*/  UMOV UR10, UR34 ;  /* 0x00000022000a7c82 */ /* 0x000fe20008000000 */
[----:B------:R-:W-:Y:S01]  /*1950*/  UIADD3 UR16, UPT, UPT, UR16, 0x1, URZ ;  /* 0x0000000110107890 */ /* 0x000fe2000fffe0ff */
[----:B------:R-:W-:Y:S01]  /*1960*/  UMOV UR24, UR5 ;  /* 0x0000000500187c82 */ /* 0x000fe20008000000 */
[----:B------:R-:W-:Y:S02]  /*1970*/  UMOV UR17, UR6 ;  /* 0x0000000600117c82 */ /* 0x000fe40008000000 */
[----:B------:R1:W-:Y:S01]  /*1980*/  UTMALDG.3D [UR8], [UR20], desc[UR18] ;  /* 0x00001208140075b4 */ /* 0x0003e20008011000 */
[----:B------:R-:W-:-:S09]  /*1990*/  UISETP.NE.AND UP0, UPT, UR16, UR5, UPT ;  /* 0x000000051000728c */ /* 0x000fd2000bf05270 */
[----:B------:R-:W-:Y:S05]  /*19a0*/  BRA.U UP0, `(.L_x_25) ;  /* 0xfffffffd00607547 */ /* 0x000fea000b83ffff */
.L_x_20:
[----:B-1----:R-:W-:Y:S01]  /*19b0*/  ULEA UR8, UR6, UR4, 0x3 ;  /* 0x0000000406087291 */ /* 0x002fe2000f8e18ff */
[----:B------:R-:W-:Y:S01]  /*19c0*/  SHF.L.U32 R2, R15, 0x1f, RZ ;  /* 0x0000001f0f027819 */ /* 0x000fe200000006ff */
[----:B------:R-:W-:Y:S01]  /*19d0*/  @!P1 SYNCS.ARRIVE.TRANS64.A1T0 RZ, [UR4+0xa8], RZ ;  /* 0x0000a8ffffff99a7 */ /* 0x000fe20008100004 */
[----:B------:R-:W-:-:S06]  /*19e0*/  UISETP.GT.AND UP0, UPT, UR15, UR14, UPT ;  /* 0x0000000e0f00728c */ /* 0x000fcc000bf04270 */
[----:B--2---:R1:W2:Y:S03]  /*19f0*/  SYNCS.PHASECHK.TRANS64.TRYWAIT P0, [UR8+0x30], R2 ;  /* 0x00003002ff0075a7 */ /* 0x0042a60008001108 */
[----:B------:R-:W-:Y:S05]  /*1a00*/  BRA.U !UP0, `(.L_x_26) ;  /* 0x0000000108ac7547 */ /* 0x000fea000b800000 */
[----:B------:R-:W-:Y:S01]  /*1a10*/  UIADD3 UR21, UPT, UPT, UR7, UR24, URZ ;  /* 0x0000001807157290 */ /* 0x000fe2000fffe0ff */
[----:B------:R-:W-:-:S11]  /*1a20*/  UMOV UR25, UR6 ;  /* 0x0000000600197c82 */ /* 0x000fd60008000000 */
.L_x_31:
[----:B-1----:R-:W-:Y:S01]  /*1a30*/  ULEA UR17, UR25, UR4, 0x3 ;  /* 0x0000000419117291 */ /* 0x002fe2000f8e18ff */
[----:B--2---:R-:W-:Y:S01]  /*1a40*/  @!P5 MOV R3, 0x6000 ;  /* 0x000060000003d802 */ /* 0x004fe20000000f00 */
[----:B--2---:R-:W-:Y:S10]  /*1a50*/  @P0 BRA `(.L_x_27) ;  /* 0x00000000000c0947 */ /* 0x004ff40003800000 */
[----:B------:R-:W-:-:S04]  /*1a60*/  SHF.L.U32 R5, R15, 0x1f, RZ ;  /* 0x0000001f0f057819 */ /* 0x000fc800000006ff */
[----:B------:R-:W2:Y:S02]  /*1a70*/  SYNCS.PHASECHK.TRANS64.TRYWAIT P0, [UR17+0x30], R5 ;  /* 0x00003005ff0075a7 */ /* 0x000ea40008001111 */
[----:B--2---:R-:W-:Y:S05]  /*1a80*/  @!P0 BRA `(.L_x_28) ;  /* 0x0000009400d48947 */ /* 0x004fea0003800000 */
.L_x_27:
[----:B------:R2:W-:Y:S01]  /*1a90*/  @!P5 SYNCS.ARRIVE.TRANS64 RZ, [UR17], R3 ;  /* 0x00000003ffffd9a7 */ /* 0x0005e20008000011 */
[----:B------:R-:W-:Y:S04]  /*1aa0*/  BSSY.RECONVERGENT B0, `(.L_x_29) ;  /* 0x0000003000007945 */ /* 0x000fe80003800200 */
[----:B------:R-:W-:Y:S05]  /*1ab0*/  @P4 BRA `(.L_x_30) ;  /* 0x0000000000044947 */ /* 0x000fea0003800000 */
[----:B------:R-:W-:Y:S05]  /*1ac0*/  BPT.TRAP 0x1 ;  /* 0x000000040000795c */ /* 0x000fea0000300000 */
.L_x_30:
[----:B------:R-:W-:Y:S05]  /*1ad0*/  BSYNC.RECONVERGENT B0 ;  /* 0x0000000000007941 */ /* 0x000fea0003800200 */
.L_x_29:
        /* <DEDUP_REMOVED lines=10> */
[----:B------:R-:W-:Y:S01]  /*1b80*/  UIADD3 UR16, UPT, UPT, UR16, 0xc400, URZ ;  /* 0x0000c40010107890 */ /* 0x000fe2000fffe0ff */
[----:B-1----:R-:W-:Y:S01]  /*1b90*/  SHF.L.U32 R2, R15, 0x1f, RZ ;  /* 0x0000001f0f027819 */ /* 0x002fe200000006ff */
[----:B------:R-:W-:Y:S02]  /*1ba0*/  UIADD3.X UR31, UPT, UPT, URZ, UR23, URZ, UP1, !UPT ;  /* 0x00000017ff1f7290 */ /* 0x000fe40008ffe4ff */
[----:B------:R-:W-:Y:S01]  /*1bb0*/  UIADD3.X UR29, UPT, UPT, URZ, UR23, URZ, UP0, !UPT ;  /* 0x00000017ff1d7290 */ /* 0x000fe200087fe4ff */
[----:B------:R1:W1:Y:S01]  /*1bc0*/  SYNCS.PHASECHK.TRANS64.TRYWAIT P0, [UR8+0x30], R2 ;  /* 0x00003002ff0075a7 */ /* 0x0002620008001108 */
[----:B------:R-:W-:Y:S01]  /*1bd0*/  ULEA UR8, UR25, UR4, 0xe ;  /* 0x0000000419087291 */ /* 0x000fe2000f8e70ff */
[----:B------:R-:W-:Y:S01]  /*1be0*/  UMOV UR26, 0x0 ;  /* 0x00000000001a7882 */ /* 0x000fe20000000000 */
[----:B------:R-:W-:-:S02]  /*1bf0*/  UMOV UR27, 0x10000000 ;  /* 0x10000000001b7882 */ /* 0x000fc40000000000 */
[----:B------:R-:W-:Y:S01]  /*1c00*/  UIADD3 UR8, UPT, UPT, UR8, 0x18400, URZ ;  /* 0x0001840008087890 */ /* 0x000fe2000fffe0ff */
[----:B------:R-:W-:Y:S01]  /*1c10*/  UMOV UR19, UR35 ;  /* 0x0000002300137c82 */ /* 0x000fe20008000000 */
[----:B------:R-:W-:Y:S01]  /*1c20*/  UMOV UR20, UR36 ;  /* 0x0000002400147c82 */ /* 0x000fe20008000000 */
[----:B------:R-:W-:Y:S01]  /*1c30*/  UMOV UR12, UR36 ;  /* 0x00000024000c7c82 */ /* 0x000fe20008000000 */
[----:B------:R-:W-:Y:S01]  /*1c40*/  UMOV UR9, UR17 ;  /* 0x0000001100097c82 */ /* 0x000fe20008000000 */
[----:B------:R-:W-:Y:S01]  /*1c50*/  UMOV UR10, UR18 ;  /* 0x00000012000a7c82 */ /* 0x000fe20008000000 */
[----:B------:R1:W-:Y:S01]  /*1c60*/  UTMALDG.3D [UR16], [UR30], desc[UR26] ;  /* 0x00001a101e0075b4 */ /* 0x0003e20008011000 */
[----:B------:R-:W-:Y:S01]  /*1c70*/  UIADD3 UR24, UPT, UPT, UR24, 0x1, URZ ;  /* 0x0000000118187890 */ /* 0x000fe2000fffe0ff */
[----:B------:R-:W-:-:S03]  /*1c80*/  UMOV UR25, UR6 ;  /* 0x0000000600197c82 */ /* 0x000fc60008000000 */
[----:B------:R-:W-:Y:S01]  /*1c90*/  UISETP.NE.AND UP0, UPT, UR24, UR21, UPT ;  /* 0x000000151800728c */ /* 0x000fe2000bf05270 */
[----:B------:R1:W-:Y:S08]  /*1ca0*/  UTMALDG.3D [UR8], [UR28], desc[UR26] ;  /* 0x00001a081c0075b4 */ /* 0x0003f00008011000 */
[----:B------:R-:W-:Y:S05]  /*1cb0*/  BRA.U UP0, `(.L_x_31) ;  /* 0xfffffffd005c7547 */ /* 0x000fea000b83ffff */
.L_x_26:
[----:B-1----:R-:W-:Y:S01]  /*1cc0*/  LEA R2, R14, UR4, 0x3 ;  /* 0x000000040e027c11 */ /* 0x002fe2000f8e18ff */
[----:B------:R-:W-:Y:S01]  /*1cd0*/  NOP ;  /* 0x0000000000007918 */ /* 0x000fe20000000000 */
[----:B--2---:R-:W-:Y:S02]  /*1ce0*/  SHF.L.U32 R3, R12, 0x1f, RZ ;  /* 0x0000001f0c037819 */ /* 0x004fe400000006ff */
[----:B------:R-:W-:Y:S02]  /*1cf0*/  LEA R4, R14, UR4, 0x4 ;  /* 0x000000040e047c11 */ /* 0x000fe4000f8e20ff */
[----:B------:R-:W1:Y:S02]  /*1d00*/  SYNCS.PHASECHK.TRANS64.TRYWAIT P0, [R2+URZ+0xb0], R3 ;  /* 0x0000b003020075a7 */ /* 0x000e6400080011ff */
[----:B-1----:R-:W-:Y:S05]  /*1d10*/  @!P0 BRA `(.L_x_32) ;  /* 0x0000009400488947 */ /* 0x002fea0003800000 */
.L_x_128:
[----:B------:R-:W2:Y:S01]  /*1d20*/  LDS.128 R4, [R4+0x120] ;  /* 0x0001200004047984 */ /* 0x000ea20000000c00 */
[----:B---3--:R-:W-:Y:S01]  /*1d30*/  ISETP.GE.AND P0, PT, R72, 0x1, PT ;  /* 0x000000014800780c */ /* 0x008fe20003f06270 */
[----:B-1----:R-:W-:Y:S01]  /*1d40*/  VIADD R2, R2, 0xc0 ;  /* 0x000000c002027836 */ /* 0x002fe20000000000 */
[----:B------:R-:W-:Y:S01]  /*1d50*/  @!PT LDS RZ, [RZ] ;  /* 0x00000000fffff984 */ /* 0x000fe20000000800 */
[----:B------:R-:W-:Y:S01]  /*1d60*/  @!PT LDS RZ, [RZ] ;  /* 0x00000000fffff984 */ /* 0x000fe20000000800 */
[----:B------:R-:W-:Y:S01]  /*1d70*/  @!PT LDS RZ, [RZ] ;  /* 0x00000000fffff984 */ /* 0x000fe20000000800 */
[----:B------:R-:W-:Y:S01]  /*1d80*/  @!PT LDS RZ, [RZ] ;  /* 0x00000000fffff984 */ /* 0x000fe20000000800 */
[----:B------:R1:W-:Y:S06]  /*1d90*/  MEMBAR.ALL.CTA ;  /* 0x0000000000007992 */ /* 0x0003ec0000008000 */
[----:B-1----:R-:W1:Y:S01]  /*1da0*/  FENCE.VIEW.ASYNC.S ;  /* 0x00000000000073c6 */ /* 0x002e620000000000 */
[----:B------:R-:W-:-:S04]  /*1db0*/  PRMT R2, RZ, 0x654, R2 ;  /* 0x00000654ff027816 */ /* 0x000fc80000000002 */
[----:B-1----:R1:W-:Y:S01]  /*1dc0*/  SYNCS.ARRIVE.TRANS64.RED.A1T0 RZ, [R2+URZ], RZ ;  /* 0x000000ff02ff79a7 */ /* 0x0023e200081004ff */
[----:B--2---:R-:W-:-:S13]  /*1dd0*/  LOP3.LUT P2, RZ, R6, 0x1, RZ, 0xc0, !PT ;  /* 0x0000000106ff7812 */ /* 0x004fda000784c0ff */
[----:B------:R-:W-:Y:S01]  /*1de0*/  @P2 SHF.R.U32.HI R3, RZ, 0x10, R5 ;  /* 0x00000010ff032819 */ /* 0x000fe20000011605 */
[----:B------:R-:W-:Y:S01]  /*1df0*/  VOTEU.ANY UP0, P2 ;  /* 0x0000000000ff7886 */ /* 0x000fe20001000100 */
[----:B------:R-:W-:Y:S02]  /*1e00*/  @P2 MOV R13, R4 ;  /* 0x00000004000d2202 */ /* 0x000fe40000000f00 */
[----:B------:R-:W-:Y:S02]  /*1e10*/  @P2 R2UR.BROADCAST UR8, R3 ;  /* 0x00000000030822ca */ /* 0x000fe400008e0000 */
[----:B------:R-:W-:-:S11]  /*1e20*/  @P2 LOP3.LUT R11, R5, 0xffff, RZ, 0xc0, !PT ;  /* 0x0000ffff050b2812 */ /* 0x000fd600078ec0ff */
[----:B------:R-:W-:Y:S01]  /*1e30*/  @UP0 UMOV UR36, UR8 ;  /* 0x0000000800240c82 */ /* 0x000fe20008000000 */
[----:B-1----:R-:W-:Y:S05]  /*1e40*/  @!P0 BRA `(.L_x_33) ;  /* 0x0000000000b88947 */ /* 0x002fea0003800000 */
[----:B------:R-:W4:Y:S01]  /*1e50*/  LDC.64 R4, c[0x0][0xb18] ;  /* 0x0002c600ff047b82 */ /* 0x000f220000000a00 */
[----:B------:R-:W-:-:S07]  /*1e60*/  ISETP.NE.AND P3, PT, R72, 0x1, PT ;  /* 0x000000014800780c */ /* 0x000fce0003f65270 */
[----:B------:R-:W1:Y:S08]  /*1e70*/  LDC.64 R6, c[0x0][0xb10] ;  /* 0x0002c400ff067b82 */ /* 0x000e700000000a00 */
[----:B------:R-:W2:Y:S08]  /*1e80*/  LDC R16, c[0x0][0xb20] ;  /* 0x0002c800ff107b82 */ /* 0x000eb00000000800 */
[----:B------:R-:W3:Y:S01]  /*1e90*/  LDC R18, c[0x0][0xb0c] ;  /* 0x0002c300ff127b82 */ /* 0x000ee20000000800 */
[----:B----4-:R-:W-:Y:S01]  /*1ea0*/  IMAD.HI.U32 R17, R0, R5, RZ ;  /* 0x0000000500117227 */ /* 0x010fe200078e00ff */
[----:B------:R-:W-:-:S03]  /*1eb0*/  ISETP.NE.AND P0, PT, R4, 0x1, PT ;  /* 0x000000010400780c */ /* 0x000fc60003f05270 */
[----:B------:R-:W-:-:S03]  /*1ec0*/  IMAD.HI.U32 R5, R11, R5, RZ ;  /* 0x000000050b057227 */ /* 0x000fc600078e00ff */
[----:B------:R-:W4:Y:S01]  /*1ed0*/  LDC.64 R2, c[0x0][0xb28] ;  /* 0x0002ca00ff027b82 */ /* 0x000f220000000a00 */
[----:B-1----:R-:W-:-:S04]  /*1ee0*/  IMAD.HI.U32 R20, R9, R6, RZ ;  /* 0x0000000609147227 */ /* 0x002fc800078e00ff */
[----:B------:R-:W-:Y:S01]  /*1ef0*/  IMAD.HI.U32 R22, R13, R6, RZ ;  /* 0x000000060d167227 */ /* 0x000fe200078e00ff */
[----:B------:R-:W-:Y:S02]  /*1f00*/  SHF.R.U32.HI R20, RZ, R7, R20 ;  /* 0x00000007ff147219 */ /* 0x000fe40000011614 */
[-C--:B--2---:R-:W-:Y:S02]  /*1f10*/  SHF.R.U32.HI R17, RZ, R16.reuse, R17 ;  /* 0x00000010ff117219 */ /* 0x084fe40000011611 */
[----:B------:R-:W-:Y:S02]  /*1f20*/  SHF.R.U32.HI R16, RZ, R16, R5 ;  /* 0x00000010ff107219 */ /* 0x000fe40000011605 */
[----:B------:R-:W-:Y:S02]  /*1f30*/  SEL R17, R0, R17, !P0 ;  /* 0x0000001100117207 */ /* 0x000fe40004000000 */
[----:B------:R-:W-:Y:S02]  /*1f40*/  SHF.R.U32.HI R22, RZ, R7, R22 ;  /* 0x00000007ff167219 */ /* 0x000fe40000011616 */
[----:B---3--:R-:W-:-:S02]  /*1f50*/  ISETP.NE.AND P1, PT, R18, 0x1, PT ;  /* 0x000000011200780c */ /* 0x008fc40003f25270 */
[----:B------:R-:W-:Y:S02]  /*1f60*/  SEL R5, R11, R16, !P0 ;  /* 0x000000100b057207 */ /* 0x000fe40004000000 */
[----:B------:R-:W-:Y:S02]  /*1f70*/  SEL R19, R9, R20, !P1 ;  /* 0x0000001409137207 */ /* 0x000fe40004800000 */
[----:B------:R-:W-:Y:S01]  /*1f80*/  SEL R7, R13, R22, !P1 ;  /* 0x000000160d077207 */ /* 0x000fe20004800000 */
[----:B----4-:R-:W-:-:S04]  /*1f90*/  IMAD.HI.U32 R20, R17, R2, RZ ;  /* 0x0000000211147227 */ /* 0x010fc800078e00ff */
[----:B------:R-:W-:Y:S01]  /*1fa0*/  IMAD.HI.U32 R6, R19, R2, RZ ;  /* 0x0000000213067227 */ /* 0x000fe200078e00ff */
[----:B------:R-:W-:-:S04]  /*1fb0*/  @P3 SHF.R.U32.HI R17, RZ, R3, R20 ;  /* 0x00000003ff113219 */ /* 0x000fc80000011614 */
        /* <DEDUP_REMOVED lines=8> */
[----:B------:R-:W-:-:S04]  /*2040*/  @!P0 IMAD.HI.U32 R16, R7, R2, RZ ;  /* 0x0000000207108227 */ /* 0x000fc800078e00ff */
[----:B------:R-:W-:Y:S01]  /*2050*/  IMAD.MOV R2, RZ, RZ, -R6 ;  /* 0x000000ffff027224 */ /* 0x000fe200078e0a06 */
[----:B------:R-:W-:-:S03]  /*2060*/  @!P0 SHF.R.U32.HI R16, RZ, R3, R16 ;  /* 0x00000003ff108219 */ /* 0x000fc60000011610 */
[----:B------:R-:W-:Y:S01]  /*2070*/  IMAD R2, R72, R2, R5 ;  /* 0x0000000248027224 */ /* 0x000fe200078e0205 */
[----:B------:R-:W-:Y:S02]  /*2080*/  @!P0 SEL R3, R7, R16, !P3 ;  /* 0x0000001007038207 */ /* 0x000fe40005800000 */
[----:B------:R-:W-:-:S03]  /*2090*/  IADD3 R16, PT, PT, -R5, RZ, RZ ;  /* 0x000000ff05107210 */ /* 0x000fc60007ffe1ff */
[--C-:B------:R-:W-:Y:S02]  /*20a0*/  @!P0 IMAD.IADD R6, R6, 0x1, -R3.reuse ;  /* 0x0000000106068824 */ /* 0x100fe400078e0a03 */
[----:B------:R-:W-:Y:S01]  /*20b0*/  @!P0 IMAD R3, R2, R19, R3 ;  /* 0x0000001302038224 */ /* 0x000fe200078e0203 */
[----:B------:R-:W-:Y:S01]  /*20c0*/  IADD3 R2, PT, PT, -R7, RZ, RZ ;  /* 0x000000ff07027210 */ /* 0x000fe20007ffe1ff */
[----:B------:R-:W-:Y:S02]  /*20d0*/  @!P0 IMAD R5, R72, R6, R7 ;  /* 0x0000000648058224 */ /* 0x000fe400078e0207 */
[----:B------:R-:W-:Y:S02]  /*20e0*/  IMAD R11, R4, R16, R11 ;  /* 0x00000010040b7224 */ /* 0x000fe400078e020b */
[----:B------:R-:W-:Y:S02]  /*20f0*/  @!P0 IMAD.MOV.U32 R7, RZ, RZ, R3 ;  /* 0x000000ffff078224 */ /* 0x000fe400078e0003 */
[----:B------:R-:W-:-:S02]  /*2100*/  IMAD R2, R18, R2, R13 ;  /* 0x0000000212027224 */ /* 0x000fc400078e020d */
[----:B------:R-:W-:Y:S02]  /*2110*/  IMAD R11, R5, R4, R11 ;  /* 0x00000004050b7224 */ /* 0x000fe400078e020b */
[----:B------:R-:W-:Y:S02]  /*2120*/  IMAD R13, R7, R18, R2 ;  /* 0x00000012070d7224 */ /* 0x000fe400078e0202 */
.L_x_33:
[----:B------:R-:W1:Y:S02]  /*2130*/  LDCU UR8, c[0x0][0xb30] ;  /* 0x00016600ff0877ac */ /* 0x000e640008000800 */
[----:B-1----:R-:W-:-:S09]  /*2140*/  UISETP.NE.AND UP0, UPT, UR8, 0x1, UPT ;  /* 0x000000010800788c */ /* 0x002fd2000bf05270 */
[----:B------:R-:W-:Y:S05]  /*2150*/  BRA.U UP0, `(.L_x_34) ;  /* 0x0000000100407547 */ /* 0x000fea000b800000 */
[----:B------:R-:W1:Y:S08]  /*2160*/  LDC.64 R4, c[0x0][0xb10] ;  /* 0x0002c400ff047b82 */ /* 0x000e700000000a00 */
[----:B------:R-:W2:Y:S08]  /*2170*/  LDC.64 R2, c[0x0][0xb18] ;  /* 0x0002c600ff027b82 */ /* 0x000eb00000000a00 */
[----:B------:R-:W3:Y:S08]  /*2180*/  LDC R6, c[0x0][0xb20] ;  /* 0x0002c800ff067b82 */ /* 0x000ef00000000800 */
[----:B------:R-:W4:Y:S01]  /*2190*/  LDC R16, c[0x0][0xb0c] ;  /* 0x0002c300ff107b82 */ /* 0x000f220000000800 */
[----:B-1----:R-:W-:-:S05]  /*21a0*/  IMAD.HI.U32 R4, R13, R4, RZ ;  /* 0x000000040d047227 */ /* 0x002fca00078e00ff */
[----:B------:R-:W-:Y:S01]  /*21b0*/  SHF.R.U32.HI R4, RZ, R5, R4 ;  /* 0x00000005ff047219 */ /* 0x000fe20000011604 */
[----:B--2---:R-:W-:Y:S01]  /*21c0*/  IMAD.HI.U32 R3, R11, R3, RZ ;  /* 0x000000030b037227 */ /* 0x004fe200078e00ff */
[----:B------:R-:W-:-:S04]  /*21d0*/  ISETP.NE.AND P0, PT, R2, 0x1, PT ;  /* 0x000000010200780c */ /* 0x000fc80003f05270 */
[----:B---3--:R-:W-:-:S04]  /*21e0*/  SHF.R.U32.HI R6, RZ, R6, R3 ;  /* 0x00000006ff067219 */ /* 0x008fc80000011603 */
[----:B------:R-:W-:Y:S02]  /*21f0*/  SEL R3, R11, R6, !P0 ;  /* 0x000000060b037207 */ /* 0x000fe40004000000 */
[----:B----4-:R-:W-:-:S04]  /*2200*/  ISETP.NE.AND P1, PT, R16, 0x1, PT ;  /* 0x000000011000780c */ /* 0x010fc80003f25270 */
[----:B------:R-:W-:-:S05]  /*2210*/  SEL R4, R13, R4, !P1 ;  /* 0x000000040d047207 */ /* 0x000fca0004800000 */
[----:B------:R-:W-:Y:S02]  /*2220*/  IMAD.IADD R5, R3, 0x1, -R4 ;  /* 0x0000000103057824 */ /* 0x000fe400078e0a04 */
[----:B------:R-:W-:Y:S02]  /*2230*/  IMAD.IADD R3, R4, 0x1, -R3 ;  /* 0x0000000104037824 */ /* 0x000fe400078e0a03 */
[----:B------:R-:W-:Y:S02]  /*2240*/  IMAD R13, R5, R16, R13 ;  /* 0x00000010050d7224 */ /* 0x000fe400078e020d */
[----:B------:R-:W-:-:S07]  /*2250*/  IMAD R11, R3, R2, R11 ;  /* 0x00000002030b7224 */ /* 0x000fce00078e020b */
.L_x_34:
[----:B------:R-:W-:Y:S01]  /*2260*/  VIADD R14, R14, 0x1 ;  /* 0x000000010e0e7836 */ /* 0x000fe20000000000 */
[----:B------:R-:W-:Y:S01]  /*2270*/  PLOP3.LUT P1, PT, PT, PT, PT, 0x80, 0x8 ;  /* 0x000000000008781c */ /* 0x000fe20003f2f070 */
[----:B------:R-:W-:Y:S02]  /*2280*/  IMAD.IADD R21, R13, 0x1, R152 ;  /* 0x000000010d157824 */ /* 0x000fe400078e0298 */
[----:B------:R-:W-:Y:S01]  /*2290*/  IMAD.IADD R20, R11, 0x1, R150 ;  /* 0x000000010b147824 */ /* 0x000fe200078e0296 */
[----:B------:R-:W-:-:S04]  /*22a0*/  ISETP.NE.AND P0, PT, R14, 0x2, PT ;  /* 0x000000020e00780c */ /* 0x000fc80003f05270 */
[----:B------:R-:W-:Y:S02]  /*22b0*/  SEL R3, RZ, 0x1, P0 ;  /* 0x00000001ff037807 */ /* 0x000fe40000000000 */
[----:B------:R-:W-:Y:S02]  /*22c0*/  SEL R14, R14, RZ, P0 ;  /* 0x000000ff0e0e7207 */ /* 0x000fe40000000000 */
[----:B------:R-:W-:Y:S01]  /*22d0*/  LOP3.LUT R12, R12, R3, RZ, 0x3c, !PT ;  /* 0x000000030c0c7212 */ /* 0x000fe200078e3cff */
[----:B------:R-:W-:Y:S06]  /*22e0*/  @P2 BRA `(.L_x_35) ;  /* 0xfffffff000982947 */ /* 0x000fec000383ffff */
[----:B------:R-:W-:Y:S01]  /*22f0*/  UIADD3 UR4, UPT, UPT, UR4, 0x30, URZ ;  /* 0x0000003004047890 */ /* 0x000fe2000fffe0ff */
[----:B------:R-:W-:-:S03]  /*2300*/  SHF.L.U32 R3, R15, 0x1f, RZ ;  /* 0x0000001f0f037819 */ /* 0x000fc600000006ff */
[----:B------:R-:W-:-:S09]  /*2310*/  ULEA UR5, UR6, UR4, 0x3 ;  /* 0x0000000406057291 */ /* 0x000fd2000f8e18ff */
[----:B------:R-:W1:Y:S02]  /*2320*/  SYNCS.PHASECHK.TRANS64.TRYWAIT P0, [UR5], R3 ;  /* 0x00000003ff0075a7 */ /* 0x000e640008001105 */
[----:B-1----:R-:W-:Y:S05]  /*2330*/  @!P0 BRA `(.L_x_36) ;  /* 0x0000008c00d48947 */ /* 0x002fea0003800000 */
.L_x_130:
[----:B------:R-:W-:-:S04]  /*2340*/  UIADD3 UR6, UPT, UPT, UR6, 0x1, URZ ;  /* 0x0000000106067890 */ /* 0x000fc8000fffe0ff */
[----:B------:R-:W-:-:S04]  /*2350*/  UISETP.NE.AND UP0, UPT, UR6, 0x6, UPT ;  /* 0x000000060600788c */ /* 0x000fc8000bf05270 */
[----:B------:R-:W-:Y:S02]  /*2360*/  USEL UR7, URZ, 0x1, UP0 ;  /* 0x00000001ff077887 */ /* 0x000fe40008000000 */
[----:B------:R-:W-:-:S04]  /*2370*/  USEL UR6, UR6, URZ, UP0 ;  /* 0x000000ff06067287 */ /* 0x000fc80008000000 */
[----:B------:R-:W-:Y:S01]  /*2380*/  ULEA UR5, UR6, UR4, 0x3 ;  /* 0x0000000406057291 */ /* 0x000fe2000f8e18ff */
[----:B------:R-:W-:-:S04]  /*2390*/  LOP3.LUT R2, R15, UR7, RZ, 0x3c, !PT ;  /* 0x000000070f027c12 */ /* 0x000fc8000f8e3cff */
[----:B-1----:R-:W-:-:S04]  /*23a0*/  SHF.L.U32 R3, R2, 0x1f, RZ ;  /* 0x0000001f02037819 */ /* 0x002fc800000006ff */
[----:B------:R-:W1:Y:S02]  /*23b0*/  SYNCS.PHASECHK.TRANS64.TRYWAIT P0, [UR5], R3 ;  /* 0x00000003ff0075a7 */ /* 0x000e640008001105 */
[----:B-1----:R-:W-:Y:S05]  /*23c0*/  @!P0 BRA `(.L_x_37) ;  /* 0x0000008c00c88947 */ /* 0x002fea0003800000 */
.L_x_132:
        /* <DEDUP_REMOVED lines=9> */
.L_x_134:
        /* <DEDUP_REMOVED lines=9> */
.L_x_136:
        /* <DEDUP_REMOVED lines=9> */
.L_x_138:
[----:B------:R-:W-:-:S04]  /*2580*/  UIADD3 UR6, UPT, UPT, UR6, 0x1, URZ ;  /* 0x0000000106067890 */ /* 0x000fc8000fffe0ff */
[----:B------:R-:W-:-:S04]  /*2590*/  UISETP.NE.AND UP0, UPT, UR6, 0x6, UPT ;  /* 0x000000060600788c */ /* 0x000fc8000bf05270 */
[----:B------:R-:W-:Y:S02]  /*25a0*/  USEL UR5, URZ, 0x1, UP0 ;  /* 0x00000001ff057887 */ /* 0x000fe40008000000 */
[----:B------:R-:W-:-:S04]  /*25b0*/  USEL UR6, UR6, URZ, UP0 ;  /* 0x000000ff06067287 */ /* 0x000fc80008000000 */
[----:B------:R-:W-:Y:S01]  /*25c0*/  ULEA UR6, UR6, UR4, 0x3 ;  /* 0x0000000406067291 */ /* 0x000fe2000f8e18ff */
[----:B-1----:R-:W-:-:S04]  /*25d0*/  LOP3.LUT R3, R2, UR5, RZ, 0x3c, !PT ;  /* 0x0000000502037c12 */ /* 0x002fc8000f8e3cff */
[----:B------:R-:W-:Y:S01]  /*25e0*/  SHF.L.U32 R3, R3, 0x1f, RZ ;  /* 0x0000001f03037819 */ /* 0x000fe200000006ff */
[----:B----4-:R-:W-:-:S07]  /*25f0*/  IMAD.U32 R0, RZ, RZ, UR6 ;  /* 0x00000006ff007e24 */ /* 0x010fce000f8e00ff */
.L_x_41:
[----:B-1----:R1:W2:Y:S02]  /*2600*/  SYNCS.PHASECHK.TRANS64.TRYWAIT P0, [R0+URZ], R3 ;  /* 0x00000003000075a7 */ /* 0x0022a400080011ff */
[----:B--2---:R-:W-:Y:S05]  /*2610*/  @!P0 NANOSLEEP.SYNCS 0x989680 ;  /* 0x009896800000895d */ /* 0x004fea0003900000 */
[----:B------:R-:W2:Y:S02]  /*2620*/  @!P0 SYNCS.PHASECHK.TRANS64 P0, [R0+URZ], R3 ;  /* 0x00000003000085a7 */ /* 0x000ea400080010ff */
[----:B--2---:R-:W-:Y:S05]  /*2630*/  @P0 EXIT ;  /* 0x000000000000094d */ /* 0x004fea0003800000 */
[----:B------:R-:W-:Y:S05]  /*2640*/  BRA `(.L_x_41) ;  /* 0xfffffffc00ec7947 */ /* 0x000fea000383ffff */
.L_x_17:
[----:B------:R-:W-:-:S04]  /*2650*/  UISETP.NE.AND UP1, UPT, UR37, URZ, UPT ;  /* 0x000000ff2500728c */ /* 0x000fc8000bf25270 */
[----:B------:R-:W-:-:S09]  /*2660*/  UISETP.NE.OR UP1, UPT, UR8, 0x1, UP1 ;  /* 0x000000010800788c */ /* 0x000fd20008f25670 */
[----:B------:R-:W-:Y:S05]  /*2670*/  BRA.U UP1, `(.L_x_42) ;  /* 0x0000000501487547 */ /* 0x000fea000b800000 */
[----:B------:R-:W-:Y:S01]  /*2680*/  ISETP.NE.AND P2, PT, R2, RZ, PT ;  /* 0x000000ff0200720c */ /* 0x000fe20003f45270 */
[----:B------:R-:W-:Y:S01]  /*2690*/  IMAD.MOV.U32 R12, RZ, RZ, 0x1 ;  /* 0x00000001ff0c7424 */ /* 0x000fe200078e00ff */
[----:B------:R-:W-:Y:S02]  /*26a0*/  CS2R R10, SRZ ;  /* 0x00000000000a7805 */ /* 0x000fe4000001ff00 */
[----:B------:R-:W-:Y:S01]  /*26b0*/  CS2R R8, SRZ ;  /* 0x0000000000087805 */ /* 0x000fe2000001ff00 */
[----:B------:R-:W-:Y:S01]  /*26c0*/  UMOV UR4, 0x400 ;  /* 0x0000040000047882 */ /* 0x000fe20000000000 */
[----:B------:R-:W-:Y:S01]  /*26d0*/  UMOV UR6, URZ ;  /* 0x000000ff00067c82 */ /* 0x000fe20008000000 */
[----:B------:R-:W-:-:S12]  /*26e0*/  ULEA UR37, UR37, UR4, 0x18 ;  /* 0x0000000425257291 */ /* 0x000fd8000f8ec0ff */
.L_x_46:
[----:B------:R-:W-:Y:S02]  /*26f0*/  LEA R0, R8, UR37, 0x3 ;  /* 0x0000002508007c11 */ /* 0x000fe4000f8e18ff */
[----:B------:R-:W-:-:S03]  /*2700*/  SHF.L.U32 R5, R9, 0x1f, RZ ;  /* 0x0000001f09057819 */ /* 0x000fc600000006ff */
[----:B------:R-:W-:Y:S01]  /*2710*/  VIADD R4, R0, 0x100 ;  /* 0x0000010000047836 */ /* 0x000fe20000000000 */
[----:B------:R-:W1:Y:S02]  /*2720*/  SYNCS.PHASECHK.TRANS64.TRYWAIT P0, [R0+URZ+0xf0], R5 ;  /* 0x0000f005000075a7 */ /* 0x000e6400080011ff */
[----:B-1----:R-:W-:Y:S05]  /*2730*/  @!P0 BRA `(.L_x_43) ;  /* 0x0000008c004c8947 */ /* 0x002fea0003800000 */
.L_x_139:
[----:B------:R-:W-:Y:S01]  /*2740*/  ULEA UR5, UR6, UR37, 0x3 ;  /* 0x0000002506057291 */ /* 0x000fe2000f8e18ff */
[----:B------:R-:W-:Y:S02]  /*2750*/  PRMT R4, RZ, 0x654, R4 ;  /* 0x00000654ff047816 */ /* 0x000fe40000000004 */
[----:B-1----:R-:W-:Y:S01]  /*2760*/  SHF.L.U32 R5, R12, 0x1f, RZ ;  /* 0x0000001f0c057819 */ /* 0x002fe200000006ff */
[----:B------:R-:W-:Y:S01]  /*2770*/  UIADD3 UR4, UPT, UPT, UR5, 0xb0, URZ ;  /* 0x000000b005047890 */ /* 0x000fe2000fffe0ff */
[----:B------:R1:W-:Y:S05]  /*2780*/  SYNCS.ARRIVE.TRANS64.RED.A1T0 RZ, [R4+URZ], RZ ;  /* 0x000000ff04ff79a7 */ /* 0x0003ea00081004ff */
[----:B------:R-:W-:Y:S01]  /*2790*/  IMAD.U32 R7, RZ, RZ, UR4 ;  /* 0x00000004ff077e24 */ /* 0x000fe2000f8e00ff */
[----:B------:R-:W2:Y:S04]  /*27a0*/  SYNCS.PHASECHK.TRANS64.TRYWAIT P0, [UR5+0xc0], R5 ;  /* 0x0000c005ff0075a7 */ /* 0x000ea80008001105 */
[----:B------:R-:W-:Y:S01]  /*27b0*/  PRMT R6, R2, 0x654, R7 ;  /* 0x0000065402067816 */ /* 0x000fe20000000007 */
[----:B-1----:R-:W-:Y:S01]  /*27c0*/  @!P2 IMAD.MOV.U32 R4, RZ, RZ, 0x10 ;  /* 0x00000010ff04a424 */ /* 0x002fe200078e00ff */
[----:B--2---:R-:W-:Y:S06]  /*27d0*/  @!P0 BRA `(.L_x_44) ;  /* 0x0000008c00388947 */ /* 0x004fec0003800000 */
.L_x_141:
[----:B------:R-:W-:Y:S01]  /*27e0*/  ULEA UR4, UR6, UR37, 0x4 ;  /* 0x0000002506047291 */ /* 0x000fe2000f8e20ff */
[----:B------:R-:W-:Y:S01]  /*27f0*/  SEL R3, R6, R3, !P2 ;  /* 0x0000000306037207 */ /* 0x000fe20005000000 */
[----:B------:R-:W-:Y:S01]  /*2800*/  UIADD3 UR5, UPT, UPT, UR5, 0xb0, URZ ;  /* 0x000000b005057890 */ /* 0x000fe2000fffe0ff */
[----:B-1----:R-:W-:Y:S01]  /*2810*/  LEA R0, R11, UR37, 0x3 ;  /* 0x000000250b007c11 */ /* 0x002fe2000f8e18ff */
[----:B------:R-:W-:Y:S01]  /*2820*/  UIADD3 UR4, UPT, UPT, UR4, 0x120, URZ ;  /* 0x0000012004047890 */ /* 0x000fe2000fffe0ff */
[----:B------:R-:W-:Y:S01]  /*2830*/  SHF.L.U32 R5, R10, 0x1f, RZ ;  /* 0x0000001f0a057819 */ /* 0x000fe200000006ff */
[----:B------:R1:W-:Y:S01]  /*2840*/  @!P2 SYNCS.ARRIVE.TRANS64.RED RZ, [R3+URZ], R4 ;  /* 0x0000000403ffa9a7 */ /* 0x0003e200080004ff */
[----:B------:R-:W-:Y:S01]  /*2850*/  UIADD3 UR6, UPT, UPT, UR6, 0x1, URZ ;  /* 0x0000000106067890 */ /* 0x000fe2000fffe0ff */
[----:B------:R-:W-:-:S03]  /*2860*/  VIADD R8, R8, 0x1 ;  /* 0x0000000108087836 */ /* 0x000fc60000000000 */
[----:B------:R-:W-:Y:S02]  /*2870*/  UISETP.NE.AND UP0, UPT, UR6, 0x2, UPT ;  /* 0x000000020600788c */ /* 0x000fe4000bf05270 */
[----:B------:R-:W-:Y:S06]  /*2880*/  UGETNEXTWORKID.BROADCAST [UR4], [UR5] ;  /* 0x00000000040073ca */ /* 0x000fec0008000100 */
[----:B------:R-:W-:Y:S01]  /*2890*/  USEL UR4, URZ, 0x1, UP0 ;  /* 0x00000001ff047887 */ /* 0x000fe20008000000 */
[----:B------:R-:W-:Y:S01]  /*28a0*/  ISETP.NE.AND P0, PT, R8, 0x2, PT ;  /* 0x000000020800780c */ /* 0x000fe20003f05270 */
[----:B------:R-:W-:Y:S01]  /*28b0*/  USEL UR6, UR6, URZ, UP0 ;  /* 0x000000ff06067287 */ /* 0x000fe20008000000 */
[----:B------:R-:W2:Y:S03]  /*28c0*/  SYNCS.PHASECHK.TRANS64.TRYWAIT P1, [R0+URZ+0xb0], R5 ;  /* 0x0000b005000075a7 */ /* 0x000ea600080211ff */
[----:B------:R-:W-:Y:S01]  /*28d0*/  LOP3.LUT R12, R12, UR4, RZ, 0x3c, !PT ;  /* 0x000000040c0c7c12 */ /* 0x000fe2000f8e3cff */
[----:B-12---:R-:W-:Y:S07]  /*28e0*/  @!P1 BRA `(.L_x_45) ;  /* 0x0000008c000c9947 */ /* 0x006fee0003800000 */
.L_x_142:
[C---:B------:R-:W-:Y:S01]  /*28f0*/  LEA R4, R11.reuse, UR37, 0x4 ;  /* 0x000000250b047c11 */ /* 0x040fe2000f8e20ff */
[----:B-1----:R-:W-:Y:S01]  /*2900*/  VIADD R0, R0, 0xc0 ;  /* 0x000000c000007836 */ /* 0x002fe20000000000 */
[----:B------:R-:W-:Y:S01]  /*2910*/  SEL R8, R8, RZ, P0 ;  /* 0x000000ff08087207 */ /* 0x000fe20000000000 */
[----:B------:R-:W-:-:S03]  /*2920*/  VIADD R11, R11, 0x1 ;  /* 0x000000010b0b7836 */ /* 0x000fc60000000000 */
[----:B------:R-:W1:Y:S01]  /*2930*/  LDS.128 R4, [R4+0x120] ;  /* 0x0001200004047984 */ /* 0x000e620000000c00 */
[----:B------:R-:W-:Y:S02]  /*2940*/  PRMT R0, RZ, 0x654, R0 ;  /* 0x00000654ff007816 */ /* 0x000fe40000000000 */
[C---:B------:R-:W-:Y:S01]  /*2950*/  ISETP.NE.AND P1, PT, R11.reuse, 0x2, PT ;  /* 0x000000020b00780c */ /* 0x040fe20003f25270 */
[----:B------:R-:W-:Y:S01]  /*2960*/  @!PT LDS RZ, [RZ] ;  /* 0x00000000fffff984 */ /* 0x000fe20000000800 */
[----:B------:R-:W-:Y:S01]  /*2970*/  @!PT LDS RZ, [RZ] ;  /* 0x00000000fffff984 */ /* 0x000fe20000000800 */
[----:B------:R-:W-:Y:S01]  /*2980*/  @!PT LDS RZ, [RZ] ;  /* 0x00000000fffff984 */ /* 0x000fe20000000800 */
[----:B------:R-:W-:Y:S01]  /*2990*/  @!PT LDS RZ, [RZ] ;  /* 0x00000000fffff984 */ /* 0x000fe20000000800 */
[----:B------:R2:W-:Y:S06]  /*29a0*/  MEMBAR.ALL.CTA ;  /* 0x0000000000007992 */ /* 0x0005ec0000008000 */
[----:B--2---:R-:W2:Y:S01]  /*29b0*/  FENCE.VIEW.ASYNC.S ;  /* 0x00000000000073c6 */ /* 0x004ea20000000000 */
[----:B------:R-:W-:Y:S01]  /*29c0*/  SEL R11, R11, RZ, P1 ;  /* 0x000000ff0b0b7207 */ /* 0x000fe20000800000 */
[----:B--2---:R2:W-:Y:S01]  /*29d0*/  SYNCS.ARRIVE.TRANS64.RED.A1T0 RZ, [R0+URZ], RZ ;  /* 0x000000ff00ff79a7 */ /* 0x0045e200081004ff */
[----:B-1----:R-:W-:-:S02]  /*29e0*/  LOP3.LUT P3, RZ, R6, 0x1, RZ, 0xc0, !PT ;  /* 0x0000000106ff7812 */ /* 0x002fc4000786c0ff */
[----:B------:R-:W-:-:S04]  /*29f0*/  SEL R5, RZ, 0x1, P1 ;  /* 0x00000001ff057807 */ /* 0x000fc80000800000 */
[----:B------:R-:W-:Y:S02]  /*2a00*/  LOP3.LUT R10, R10, R5, RZ, 0x3c, !PT ;  /* 0x000000050a0a7212 */ /* 0x000fe400078e3cff */
[----:B--2---:R-:W-:-:S04]  /*2a10*/  SEL R0, RZ, 0x1, P0 ;  /* 0x00000001ff007807 */ /* 0x004fc80000000000 */
[----:B------:R-:W-:Y:S01]  /*2a20*/  LOP3.LUT R9, R9, R0, RZ, 0x3c, !PT ;  /* 0x0000000009097212 */ /* 0x000fe200078e3cff */
[----:B------:R-:W-:Y:S06]  /*2a30*/  @P3 BRA `(.L_x_46) ;  /* 0xfffffffc002c3947 */ /* 0x000fec000383ffff */
[----:B------:R-:W-:Y:S01]  /*2a40*/  ULEA UR5, UR6, UR37, 0x3 ;  /* 0x0000002506057291 */ /* 0x000fe2000f8e18ff */
[----:B------:R-:W-:-:S08]  /*2a50*/  SHF.L.U32 R3, R12, 0x1f, RZ ;  /* 0x0000001f0c037819 */ /* 0x000fd000000006ff */
[----:B------:R-:W1:Y:S02]  /*2a60*/  SYNCS.PHASECHK.TRANS64 P0, [UR5+0xc0], R3 ;  /* 0x0000c003ff0075a7 */ /* 0x000e640008001005 */
[----:B-1----:R-:W-:Y:S05]  /*2a70*/  @P0 BRA `(.L_x_47) ;  /* 0x0000000000080947 */ /* 0x002fea0003800000 */
[----:B------:R-:W1:Y:S02]  /*2a80*/  SYNCS.PHASECHK.TRANS64.TRYWAIT P0, [UR5+0xc0], R3 ;  /* 0x0000c003ff0075a7 */ /* 0x000e640008001105 */
[----:B-1----:R-:W-:Y:S05]  /*2a90*/  @!P0 BRA `(.L_x_48) ;  /* 0x0000008800b48947 */ /* 0x002fea0003800000 */
.L_x_47:
[----:B------:R-:W-:-:S04]  /*2aa0*/  UIADD3 UR4, UPT, UPT, UR6, 0x1, URZ ;  /* 0x0000000106047890 */ /* 0x000fc8000fffe0ff */
[----:B------:R-:W-:-:S04]  /*2ab0*/  UISETP.NE.AND UP0, UPT, UR4, 0x2, UPT ;  /* 0x000000020400788c */ /* 0x000fc8000bf05270 */
[----:B------:R-:W-:Y:S02]  /*2ac0*/  USEL UR7, URZ, 0x1, UP0 ;  /* 0x00000001ff077887 */ /* 0x000fe40008000000 */
[----:B------:R-:W-:-:S04]  /*2ad0*/  USEL UR4, UR4, URZ, UP0 ;  /* 0x000000ff04047287 */ /* 0x000fc80008000000 */
[----:B------:R-:W-:Y:S01]  /*2ae0*/  ULEA UR4, UR4, UR37, 0x3 ;  /* 0x0000002504047291 */ /* 0x000fe2000f8e18ff */
[----:B-1----:R-:W-:-:S04]  /*2af0*/  LOP3.LUT R3, R12, UR7, RZ, 0x3c, !PT ;  /* 0x000000070c037c12 */ /* 0x002fc8000f8e3cff */
[----:B------:R-:W-:-:S04]  /*2b00*/  SHF.L.U32 R0, R3, 0x1f, RZ ;  /* 0x0000001f03007819 */ /* 0x000fc800000006ff */
[----:B------:R-:W1:Y:S02]  /*2b10*/  SYNCS.PHASECHK.TRANS64 P0, [UR4+0xc0], R0 ;  /* 0x0000c000ff0075a7 */ /* 0x000e640008001004 */
[----:B-1----:R-:W-:Y:S05]  /*2b20*/  @P0 EXIT ;  /* 0x000000000000094d */ /* 0x002fea0003800000 */
[----:B------:R-:W-:Y:S02]  /*2b30*/  SHF.L.U32 R3, R3, 0x1f, RZ ;  /* 0x0000001f03037819 */ /* 0x000fe400000006ff */
[----:B------:R-:W-:-:S07]  /*2b40*/  MOV R0, UR4 ;  /* 0x0000000400007c02 */ /* 0x000fce0008000f00 */
.L_x_49:
[----:B-1----:R1:W2:Y:S02]  /*2b50*/  SYNCS.PHASECHK.TRANS64.TRYWAIT P0, [R0+URZ+0xc0], R3 ;  /* 0x0000c003000075a7 */ /* 0x0022a400080011ff */
[----:B--2---:R-:W-:Y:S05]  /*2b60*/  @!P0 NANOSLEEP.SYNCS 0x989680 ;  /* 0x009896800000895d */ /* 0x004fea0003900000 */
[----:B------:R-:W2:Y:S02]  /*2b70*/  @!P0 SYNCS.PHASECHK.TRANS64 P0, [R0+URZ+0xc0], R3 ;  /* 0x0000c003000085a7 */ /* 0x000ea400080010ff */
[----:B--2---:R-:W-:Y:S05]  /*2b80*/  @P0 EXIT ;  /* 0x000000000000094d */ /* 0x004fea0003800000 */
[----:B------:R-:W-:Y:S05]  /*2b90*/  BRA `(.L_x_49) ;  /* 0xfffffffc00ec7947 */ /* 0x000fea000383ffff */
.L_x_42:
[----:B------:R-:W-:-:S09]  /*2ba0*/  UISETP.NE.AND UP1, UPT, UR8, URZ, UPT ;  /* 0x000000ff0800728c */ /* 0x000fd2000bf25270 */
[----:B------:R-:W-:Y:S05]  /*2bb0*/  BRA.U UP1, `(.L_x_50) ;  /* 0x0000000d01347547 */ /* 0x000fea000b800000 */
[----:B------:R-:W-:Y:S01]  /*2bc0*/  UMOV UR4, 0x40 ;  /* 0x0000004000047882 */ /* 0x000fe20000000000 */
[----:B------:R-:W-:Y:S01]  /*2bd0*/  NOP ;  /* 0x0000000000007918 */ /* 0x000fe20000000000 */
[----:B------:R-:W-:Y:S01]  /*2be0*/  ULEA UR4, UR37, UR4, 0x18 ;  /* 0x0000000425047291 */ /* 0x000fe2000f8ec0ff */
[----:B------:R-:W-:Y:S02]  /*2bf0*/  UMOV UR5, 0x400 ;  /* 0x0000040000057882 */ /* 0x000fe40000000000 */
[----:B------:R-:W-:-:S06]  /*2c00*/  ULEA UR37, UR37, UR5, 0x18 ;  /* 0x0000000525257291 */ /* 0x000fcc000f8ec0ff */
[----:B------:R-:W1:Y:S02]  /*2c10*/  LDS.U8 R0, [UR4+0x1c] ;  /* 0x00001c04ff007984 */ /* 0x000e640008000000 */
[----:B-1----:R-:W-:-:S13]  /*2c20*/  ISETP.NE.AND P0, PT, R0, RZ, PT ;  /* 0x000000ff0000720c */ /* 0x002fda0003f05270 */
[----:B------:R-:W-:Y:S05]  /*2c30*/  @P0 BRA `(.L_x_51) ;  /* 0x0000000000580947 */ /* 0x000fea0003800000 */
[----:B------:R-:W-:-:S13]  /*2c40*/  ELECT P0, URZ, PT ;  /* 0x0000000000ff782f */ /* 0x000fda0003800000 */
[----:B------:R-:W-:Y:S05]  /*2c50*/  @!P0 BRA `(.L_x_52) ;  /* 0x0000000000608947 */ /* 0x000fea0003800000 */
[----:B------:R-:W-:Y:S01]  /*2c60*/  UMOV UR5, 0x10 ;  /* 0x0000001000057882 */ /* 0x000fe20000000000 */
[----:B------:R-:W-:Y:S01]  /*2c70*/  HFMA2 R0, -RZ, RZ, 0, 5.9604644775390625e-08 ;  /* 0x00000001ff007431 */ /* 0x000fe200000001ff */
[----:B------:R-:W-:-:S03]  /*2c80*/  MOV R2, 0xffff ;  /* 0x0000ffff00027802 */ /* 0x000fc60000000f00 */
[----:B------:R-:W-:Y:S04]  /*2c90*/  DEPBAR.LE SB1, 0x36 ;  /* 0x00009d800000791a */ /* 0x000fe80000000000 */
[----:B------:R-:W1:Y:S02]  /*2ca0*/  UTCATOMSWS.FIND_AND_SET.ALIGN UP0, UR5, UR5 ;  /* 0x00000005000575e3 */ /* 0x000e640008000800 */
[----:B-1----:R-:W-:Y:S01]  /*2cb0*/  MOV R3, UR5 ;  /* 0x0000000500037c02 */ /* 0x002fe20008000f00 */
[----:B------:R-:W-:Y:S06]  /*2cc0*/  BRA.U UP0, `(.L_x_53) ;  /* 0x0000000100187547 */ /* 0x000fec000b800000 */
.L_x_54:
[----:B------:R-:W-:Y:S05]  /*2cd0*/  NANOSLEEP 0x64 ;  /* 0x000000640000795d */ /* 0x000fea0003800000 */
[----:B------:R-:W-:-:S05]  /*2ce0*/  UMOV UR5, 0x10 ;  /* 0x0000001000057882 */ /* 0x000fca0000000000 */
[----:B------:R-:W-:Y:S04]  /*2cf0*/  DEPBAR.LE SB1, 0x36 ;  /* 0x00009d800000791a */ /* 0x000fe80000000000 */
[----:B------:R-:W1:Y:S02]  /*2d00*/  UTCATOMSWS.FIND_AND_SET.ALIGN UP0, UR5, UR5 ;  /* 0x00000005000575e3 */ /* 0x000e640008000800 */
[----:B-1----:R-:W-:Y:S01]  /*2d10*/  MOV R3, UR5 ;  /* 0x0000000500037c02 */ /* 0x002fe20008000f00 */
[----:B------:R-:W-:Y:S05]  /*2d20*/  BRA.U !UP0, `(.L_x_54) ;  /* 0xfffffffd08e87547 */ /* 0x000fea000b83ffff */
.L_x_53:
[-C--:B------:R-:W-:Y:S02]  /*2d30*/  SHF.L.U32 R2, R2, R3.reuse, RZ ;  /* 0x0000000302027219 */ /* 0x080fe400000006ff */
[----:B------:R-:W-:Y:S01]  /*2d40*/  SHF.L.U32 R0, R0, R3, RZ ;  /* 0x0000000300007219 */ /* 0x000fe200000006ff */
[----:B------:R-:W-:Y:S02]  /*2d50*/  IMAD.SHL.U32 R3, R3, 0x20, RZ ;  /* 0x0000002003037824 */ /* 0x000fe400078e00ff */
[----:B------:R1:W-:Y:S04]  /*2d60*/  ATOMS.OR RZ, [UR4+0x14], R2 ;  /* 0x00001402ffff798c */ /* 0x0003e8000b000004 */
[----:B------:R1:W-:Y:S04]  /*2d70*/  ATOMS.OR RZ, [UR4+0x18], R0 ;  /* 0x00001800ffff798c */ /* 0x0003e8000b000004 */
[----:B------:R1:W-:Y:S01]  /*2d80*/  STS [UR37+0x140], R3 ;  /* 0x00014003ff007988 */ /* 0x0003e20008000825 */
[----:B------:R-:W-:Y:S05]  /*2d90*/  BRA `(.L_x_52) ;  /* 0x0000000000107947 */ /* 0x000fea0003800000 */
.L_x_51:
[----:B------:R-:W-:Y:S02]  /*2da0*/  MOV R0, 0xffffffff ;  /* 0xffffffff00007802 */ /* 0x000fe40000000f00 */
[----:B------:R-:W-:-:S03]  /*2db0*/  MOV R2, 0x2de0 ;  /* 0x00002de000027802 */ /* 0x000fc60000000f00 */
[----:B------:R1:W-:Y:S04]  /*2dc0*/  STS [UR37+0x140], R0 ;  /* 0x00014000ff007988 */ /* 0x0003e80008000825 */
[----:B-1-3-5:R-:W-:Y:S05]  /*2dd0*/  CALL.REL.NOINC `($__internal_1_$__cuda_sm10x_tcgen05_guardrail_trap_phase_invalid_during_alloc) ;  /* 0x0000008c00c87944 */ /* 0x02afea0003c00000 */
.L_x_52:
[----:B------:R-:W-:Y:S05]  /*2de0*/  WARPSYNC.ALL ;  /* 0x0000000000007948 */ /* 0x000fea0003800000 */
[----:B------:R-:W2:Y:S01]  /*2df0*/  S2UR UR6, SR_CgaCtaId ;  /* 0x00000000000679c3 */ /* 0x000ea20000008800 */
[----:B------:R-:W-:Y:S01]  /*2e00*/  UMOV UR4, 0x400 ;  /* 0x0000040000047882 */ /* 0x000fe20000000000 */
[----:B------:R-:W-:-:S06]  /*2e10*/  NOP ;  /* 0x0000000000007918 */ /* 0x000fcc0000000000 */
[----:B------:R-:W-:Y:S06]  /*2e20*/  BAR.ARV 0x6, 0xa0 ;  /* 0x0182800000007b1d */ /* 0x000fec0000002000 */
[----:B------:R-:W4:Y:S01]  /*2e30*/  LDCU UR7, c[0x0][0x38c] ;  /* 0x00007180ff0777ac */ /* 0x000f220008000800 */
[----:B------:R-:W-:Y:S01]  /*2e40*/  IMAD.MOV.U32 R11, RZ, RZ, 0x1 ;  /* 0x00000001ff0b7424 */ /* 0x000fe200078e00ff */
[----:B------:R-:W-:Y:S01]  /*2e50*/  CS2R R8, SRZ ;  /* 0x0000000000087805 */ /* 0x000fe2000001ff00 */
[----:B------:R-:W-:Y:S01]  /*2e60*/  IMAD.MOV.U32 R10, RZ, RZ, RZ ;  /* 0x000000ffff0a7224 */ /* 0x000fe200078e00ff */
[----:B------:R-:W-:Y:S01]  /*2e70*/  UMOV UR18, URZ ;  /* 0x000000ff00127c82 */ /* 0x000fe20008000000 */
[----:B------:R-:W-:Y:S01]  /*2e80*/  UMOV UR17, URZ ;  /* 0x000000ff00117c82 */ /* 0x000fe20008000000 */
[----:B------:R-:W-:Y:S01]  /*2e90*/  UMOV UR22, 0x0 ;  /* 0x0000000000167882 */ /* 0x000fe20000000000 */
[----:B------:R-:W-:Y:S01]  /*2ea0*/  UMOV UR23, 0x84004a0 ;  /* 0x084004a000177882 */ /* 0x000fe20000000000 */
[----:B------:R-:W-:Y:S01]  /*2eb0*/  UMOV UR20, 0x0 ;  /* 0x0000000000147882 */ /* 0x000fe20000000000 */
[----:B------:R-:W-:Y:S01]  /*2ec0*/  UMOV UR21, 0x84004a0 ;  /* 0x084004a000157882 */ /* 0x000fe20000000000 */
[----:B--2---:R-:W-:Y:S01]  /*2ed0*/  ULEA UR6, UR6, UR4, 0x18 ;  /* 0x0000000406067291 */ /* 0x004fe2000f8ec0ff */
[----:B------:R-:W2:Y:S03]  /*2ee0*/  LDCU UR4, c[0x0][0x38c] ;  /* 0x00007180ff0477ac */ /* 0x000ea60008000800 */
[----:B------:R-:W-:-:S02]  /*2ef0*/  UIADD3 UR11, UPT, UPT, UR6, 0xc400, URZ ;  /* 0x0000c400060b7890 */ /* 0x000fc4000fffe0ff */
[----:B----4-:R-:W-:-:S03]  /*2f00*/  UIADD3 UR7, UPT, UPT, UR7, 0x3f, URZ ;  /* 0x0000003f07077890 */ /* 0x010fc6000fffe0ff */
[----:B-1----:R-:W1:Y:S01]  /*2f10*/  LDS R0, [UR6+0x140] ;  /* 0x00014006ff007984 */ /* 0x002e620008000800 */
[----:B------:R-:W-:Y:S02]  /*2f20*/  UIADD3 UR12, UPT, UPT, UR6, 0x18400, URZ ;  /* 0x00018400060c7890 */ /* 0x000fe4000fffe0ff */
[----:B------:R-:W-:Y:S02]  /*2f30*/  USHF.R.S32.HI UR5, URZ, 0x1f, UR7 ;  /* 0x0000001fff057899 */ /* 0x000fe40008011407 */
[----:B------:R-:W-:Y:S02]  /*2f40*/  USHF.R.U32.HI UR11, URZ, 0x4, UR11 ;  /* 0x00000004ff0b7899 */ /* 0x000fe4000801160b */
[----:B------:R-:W-:Y:S02]  /*2f50*/  ULEA.HI UR5, UR5, UR7, URZ, 0x6 ;  /* 0x0000000705057291 */ /* 0x000fe4000f8f30ff */
[----:B------:R-:W-:Y:S02]  /*2f60*/  USHF.R.U32.HI UR12, URZ, 0x4, UR12 ;  /* 0x00000004ff0c7899 */ /* 0x000fe4000801160c */
[----:B------:R-:W-:-:S02]  /*2f70*/  USHF.R.S32.HI UR5, URZ, 0x6, UR5 ;  /* 0x00000006ff057899 */ /* 0x000fc40008011405 */
[----:B------:R-:W-:Y:S02]  /*2f80*/  ULOP3.LUT UR11, UR11, 0x3fff, URZ, 0xc0, !UPT ;  /* 0x00003fff0b0b7892 */ /* 0x000fe4000f8ec0ff */
[----:B------:R-:W-:Y:S02]  /*2f90*/  UISETP.LT.AND UP0, UPT, UR5, 0x1, UPT ;  /* 0x000000010500788c */ /* 0x000fe4000bf01270 */
[----:B------:R-:W-:Y:S02]  /*2fa0*/  ULOP3.LUT UR12, UR12, 0x3fff, URZ, 0xc0, !UPT ;  /* 0x00003fff0c0c7892 */ /* 0x000fe4000f8ec0ff */
[----:B------:R-:W-:Y:S02]  /*2fb0*/  USEL UR10, UR5, 0x1, !UP0 ;  /* 0x00000001050a7887 */ /* 0x000fe4000c000000 */
[----:B------:R-:W-:Y:S02]  /*2fc0*/  ULOP3.LUT UR11, UR11, 0x10000, URZ, 0xfc, !UPT ;  /* 0x000100000b0b7892 */ /* 0x000fe4000f8efcff */
[----:B------:R-:W-:-:S02]  /*2fd0*/  ULOP3.LUT UR12, UR12, 0x10000, URZ, 0xfc, !UPT ;  /* 0x000100000c0c7892 */ /* 0x000fc4000f8efcff */
[----:B------:R-:W-:Y:S02]  /*2fe0*/  UIADD3 UR10, UPT, UPT, -UR10, URZ, URZ ;  /* 0x000000ff0a0a7290 */ /* 0x000fe4000fffe1ff */
[----:B--2---:R-:W-:Y:S01]  /*2ff0*/  UISETP.GE.AND UP3, UPT, UR4, 0x1, UPT ;  /* 0x000000010400788c */ /* 0x004fe2000bf66270 */
[----:B-1----:R-:W-:-:S15]  /*3000*/  R2UR UR19, R0 ;  /* 0x00000000001372ca */ /* 0x002fde00000e0000 */
.L_x_61:
[----:B------:R-:W-:Y:S02]  /*3010*/  LEA R0, R10, UR6, 0x3 ;  /* 0x000000060a007c11 */ /* 0x000fe4000f8e18ff */
[----:B------:R-:W-:Y:S02]  /*3020*/  SHF.L.U32 R5, R9, 0x1f, RZ ;  /* 0x0000001f09057819 */ /* 0x000fe400000006ff */
[----:B------:R-:W-:Y:S01]  /*3030*/  PLOP3.LUT P0, PT, PT, PT, UP3, 0x80, 0x8 ;  /* 0x000000000008781c */ /* 0x000fe20003f0f038 */
[----:B------:R-:W-:Y:S01]  /*3040*/  VIADD R3, R0, 0xc0 ;  /* 0x000000c000037836 */ /* 0x000fe20000000000 */
[----:B-1----:R-:W1:Y:S02]  /*3050*/  SYNCS.PHASECHK.TRANS64.TRYWAIT P1, [R0+URZ+0xb0], R5 ;  /* 0x0000b005000075a7 */ /* 0x002e6400080211ff */
[----:B-1--4-:R-:W-:Y:S09]  /*3060*/  @!P1 BRA `(.L_x_55) ;  /* 0x0000008400589947 */ /* 0x012ff20003800000 */
.L_x_144:
[----:B------:R-:W-:Y:S01]  /*3070*/  LEA R4, R10, UR6, 0x4 ;  /* 0x000000060a047c11 */ /* 0x000fe2000f8e20ff */
[----:B------:R-:W-:Y:S01]  /*3080*/  @UP3 ULEA UR4, UR17, UR6, 0x3 ;  /* 0x0000000611043291 */ /* 0x000fe2000f8e18ff */
[----:B------:R-:W-:Y:S01]  /*3090*/  PLOP3.LUT P2, PT, PT, PT, PT, 0x80, 0x8 ;  /* 0x000000000008781c */ /* 0x000fe20003f4f070 */
[----:B------:R-:W-:Y:S01]  /*30a0*/  ULEA UR8, UR18, UR6, 0x3 ;  /* 0x0000000612087291 */ /* 0x000fe2000f8e18ff */
[----:B------:R-:W-:Y:S01]  /*30b0*/  PRMT R3, RZ, 0x654, R3 ;  /* 0x00000654ff037816 */ /* 0x000fe20000000003 */
[----:B------:R-:W-:Y:S01]  /*30c0*/  ULEA UR9, UR18, UR19, 0x8 ;  /* 0x0000001312097291 */ /* 0x000fe2000f8e40ff */
[----:B-1----:R-:W1:Y:S01]  /*30d0*/  LDS.128 R4, [R4+0x120] ;  /* 0x0001200004047984 */ /* 0x002e620000000c00 */
[----:B------:R-:W-:Y:S02]  /*30e0*/  @P0 SHF.L.U32 R2, R8, 0x1f, RZ ;  /* 0x0000001f08020819 */ /* 0x000fe400000006ff */
[----:B------:R-:W-:Y:S01]  /*30f0*/  SHF.L.U32 R0, R11, 0x1f, RZ ;  /* 0x0000001f0b007819 */ /* 0x000fe200000006ff */
[----:B------:R-:W-:Y:S01]  /*3100*/  @!PT LDS RZ, [RZ] ;  /* 0x00000000fffff984 */ /* 0x000fe20000000800 */
[----:B------:R-:W-:Y:S01]  /*3110*/  @!PT LDS RZ, [RZ] ;  /* 0x00000000fffff984 */ /* 0x000fe20000000800 */
[----:B------:R-:W-:Y:S01]  /*3120*/  @!PT LDS RZ, [RZ] ;  /* 0x00000000fffff984 */ /* 0x000fe20000000800 */
[----:B------:R-:W-:Y:S01]  /*3130*/  @!PT LDS RZ, [RZ] ;  /* 0x00000000fffff984 */ /* 0x000fe20000000800 */
[----:B------:R2:W-:Y:S06]  /*3140*/  MEMBAR.ALL.CTA ;  /* 0x0000000000007992 */ /* 0x0005ec0000008000 */
[----:B--2---:R-:W2:Y:S02]  /*3150*/  FENCE.VIEW.ASYNC.S ;  /* 0x00000000000073c6 */ /* 0x004ea40000000000 */
[----:B--2---:R2:W-:Y:S01]  /*3160*/  SYNCS.ARRIVE.TRANS64.RED.A1T0 RZ, [R3+URZ], RZ ;  /* 0x000000ff03ff79a7 */ /* 0x0045e200081004ff */
[----:B------:R2:W4:Y:S01]  /*3170*/  @P0 SYNCS.PHASECHK.TRANS64.TRYWAIT P2, [UR4], R2 ;  /* 0x00000002ff0005a7 */ /* 0x0005220008041104 */
[----:B-1----:R-:W-:Y:S01]  /*3180*/  LOP3.LUT P1, RZ, R6, 0x1, RZ, 0xc0, !PT ;  /* 0x0000000106ff7812 */ /* 0x002fe2000782c0ff */
[----:B------:R-:W1:Y:S02]  /*3190*/  SYNCS.PHASECHK.TRANS64.TRYWAIT P0, [UR8+0xe0], R0 ;  /* 0x0000e000ff0075a7 */ /* 0x000e640008001108 */
[----:B-12-4-:R-:W-:Y:S10]  /*31a0*/  @!P0 BRA `(.L_x_56) ;  /* 0x00000084001c8947 */ /* 0x016ff40003800000 */
.L_x_146:
[----:B------:R-:W-:Y:S01]  /*31b0*/  IADD3 R10, PT, PT, R10, 0x1, RZ ;  /* 0x000000010a0a7810 */ /* 0x000fe20007ffe0ff */
[----:B------:R-:W-:Y:S06]  /*31c0*/  BRA.U !UP3, `(.L_x_57) ;  /* 0x000000010b987547 */ /* 0x000fec000b800000 */
[----:B------:R-:W-:Y:S01]  /*31d0*/  UPLOP3.LUT UP4, UPT, UPT, UPT, UPT, 0x40, 0x4 ;  /* 0x000000000004789c */ /* 0x000fe20003f8e870 */
[----:B------:R-:W-:Y:S01]  /*31e0*/  UMOV UR16, UR10 ;  /* 0x0000000a00107c82 */ /* 0x000fe20008000000 */
[----:B------:R-:W-:Y:S01]  /*31f0*/  UMOV UR15, UR5 ;  /* 0x00000005000f7c82 */ /* 0x000fe20008000000 */
[----:B------:R-:W-:-:S08]  /*3200*/  UMOV UR14, UR17 ;  /* 0x00000011000e7c82 */ /* 0x000fd00008000000 */
.L_x_60:
[----:B------:R-:W-:Y:S02]  /*3210*/  UIADD3 UR16, UPT, UPT, UR16, 0x1, URZ ;  /* 0x0000000110107890 */ /* 0x000fe4000fffe0ff */
[----:B--2---:R-:W-:Y:S02]  /*3220*/  ULEA UR7, UR14, UR6, 0x3 ;  /* 0x000000060e077291 */ /* 0x004fe4000f8e18ff */
[----:B------:R-:W-:Y:S01]  /*3230*/  UISETP.NE.AND UP0, UPT, UR16, URZ, UPT ;  /* 0x000000ff1000728c */ /* 0x000fe2000bf05270 */
[----:B----4-:R-:W-:Y:S10]  /*3240*/  @P2 BRA `(.L_x_58) ;  /* 0x00000000000c2947 */ /* 0x010ff40003800000 */
[----:B-1----:R-:W-:Y:S04]  /*3250*/  SHF.L.U32 R3, R8, 0x1f, RZ ;  /* 0x0000001f08037819 */ /* 0x002fe800000006ff */
[----:B------:R-:W1:Y:S02]  /*3260*/  SYNCS.PHASECHK.TRANS64.TRYWAIT P0, [UR7], R3 ;  /* 0x00000003ff0075a7 */ /* 0x000e640008001107 */
[----:B-1----:R-:W-:Y:S05]  /*3270*/  @!P0 BRA `(.L_x_59) ;  /* 0x0000008400008947 */ /* 0x002fea0003800000 */
.L_x_58:
[----:B------:R-:W-:Y:S01]  /*3280*/  UISETP.NE.AND UP1, UPT, UR15, 0x1, UPT ;  /* 0x000000010f00788c */ /* 0x000fe2000bf25270 */
[----:B------:R-:W-:Y:S01]  /*3290*/  PLOP3.LUT P2, PT, PT, PT, PT, 0x80, 0x8 ;  /* 0x000000000008781c */ /* 0x000fe20003f4f070 */
[----:B------:R-:W-:Y:S02]  /*32a0*/  UIADD3 UR17, UPT, UPT, UR14, 0x1, URZ ;  /* 0x000000010e117890 */ /* 0x000fe4000fffe0ff */
[----:B------:R-:W-:Y:S02]  /*32b0*/  ULEA UR24, UR14, UR12, 0xa ;  /* 0x0000000c0e187291 */ /* 0x000fe4000f8e50ff */
[----:B------:R-:W-:Y:S01]  /*32c0*/  UISETP.NE.AND UP2, UPT, UR17, 0x6, UPT ;  /* 0x000000061100788c */ /* 0x000fe2000bf45270 */
[----:B------:R-:W-:Y:S01]  /*32d0*/  PLOP3.LUT P0, PT, PT, PT, UP1, 0x80, 0x8 ;  /* 0x000000000008781c */ /* 0x000fe20003f0f018 */
[----:B------:R-:W-:Y:S02]  /*32e0*/  ULEA UR26, UR14, UR11, 0x9 ;  /* 0x0000000b0e1a7291 */ /* 0x000fe4000f8e48ff */
[----:B------:R-:W-:Y:S02]  /*32f0*/  USEL UR13, URZ, 0x1, UP2 ;  /* 0x00000001ff0d7887 */ /* 0x000fe40009000000 */
[----:B------:R-:W-:Y:S02]  /*3300*/  USEL UR17, UR17, URZ, UP2 ;  /* 0x000000ff11117287 */ /* 0x000fe40009000000 */
[----:B------:R-:W-:Y:S02]  /*3310*/  UIADD3 UR30, UPT, UPT, UR24, 0x2, URZ ;  /* 0x00000002181e7890 */ /* 0x000fe4000fffe0ff */
[----:B------:R-:W-:Y:S01]  /*3320*/  @UP1 ULEA UR4, UR17, UR6, 0x3 ;  /* 0x0000000611041291 */ /* 0x000fe2000f8e18ff */
[----:B------:R-:W-:Y:S01]  /*3330*/  LOP3.LUT R8, R8, UR13, RZ, 0x3c, !PT ;  /* 0x0000000d08087c12 */ /* 0x000fe2000f8e3cff */
[----:B------:R-:W-:Y:S02]  /*3340*/  UIADD3 UR28, UPT, UPT, UR26, 0x2, URZ ;  /* 0x000000021a1c7890 */ /* 0x000fe4000fffe0ff */
[----:B------:R-:W-:Y:S01]  /*3350*/  UIADD3 UR7, UPT, UPT, UR7, 0x30, URZ ;  /* 0x0000003007077890 */ /* 0x000fe2000fffe0ff */
[----:B-1----:R-:W-:Y:S01]  /*3360*/  @P0 SHF.L.U32 R0, R8, 0x1f, RZ ;  /* 0x0000001f08000819 */ /* 0x002fe200000006ff */
[----:B------:R-:W-:Y:S01]  /*3370*/  UMOV UR25, 0x80004020 ;  /* 0x8000402000197882 */ /* 0x000fe20000000000 */
[----:B------:R-:W-:Y:S01]  /*3380*/  UMOV UR27, 0x80004020 ;  /* 0x80004020001b7882 */ /* 0x000fe20000000000 */
[----:B------:R-:W-:Y:S01]  /*3390*/  UMOV UR31, 0x80004020 ;  /* 0x80004020001f7882 */ /* 0x000fe20000000000 */
[----:B------:R2:W4:Y:S01]  /*33a0*/  @P0 SYNCS.PHASECHK.TRANS64.TRYWAIT P2, [UR4], R0 ;  /* 0x00000000ff0005a7 */ /* 0x0005220008041104 */
[----:B------:R-:W-:Y:S01]  /*33b0*/  UIADD3 UR15, UPT, UPT, UR15, -0x1, URZ ;  /* 0xffffffff0f0f7890 */ /* 0x000fe2000fffe0ff */
[----:B------:R2:W-:Y:S01]  /*33c0*/  UTCIMMA gdesc[UR26], gdesc[UR24], tmem[UR9], tmem[UR22], idesc[UR23], UP4 ;  /* 0x00ff16181a0075ea */ /* 0x0005e2000a000109 */
[----:B------:R-:W-:Y:S01]  /*33d0*/  UPLOP3.LUT UP4, UPT, UPT, UPT, UPT, 0x80, 0x8 ;  /* 0x000000000008789c */ /* 0x000fe20003f8f070 */
[----:B------:R-:W-:Y:S01]  /*33e0*/  UMOV UR29, 0x80004020 ;  /* 0x80004020001d7882 */ /* 0x000fe20000000000 */
[----:B------:R-:W-:Y:S01]  /*33f0*/  UMOV UR14, UR17 ;  /* 0x00000011000e7c82 */ /* 0x000fe20008000000 */
[----:B------:R2:W-:Y:S01]  /*3400*/  UTCIMMA gdesc[UR28], gdesc[UR30], tmem[UR9], tmem[UR20], idesc[UR21], UPT ;  /* 0x00ff141e1c0075ea */ /* 0x0005e2000b800109 */
[----:B------:R2:W-:Y:S01]  /*3410*/  UTCBAR [UR7], URZ ;  /* 0x000000ff070073e9 */ /* 0x0005e200080000ff */
[----:B------:R-:W-:Y:S06]  /*3420*/  BRA.U UP0, `(.L_x_60) ;  /* 0xfffffffd00787547 */ /* 0x000fec000b83ffff */
.L_x_57:
[----:B------:R-:W-:Y:S01]  /*3430*/  UIADD3 UR18, UPT, UPT, UR18, 0x1, URZ ;  /* 0x0000000112127890 */ /* 0x000fe2000fffe0ff */
[C---:B------:R-:W-:Y:S01]  /*3440*/  ISETP.NE.AND P0, PT, R10.reuse, 0x2, PT ;  /* 0x000000020a00780c */ /* 0x040fe20003f05270 */
[----:B------:R-:W-:Y:S02]  /*3450*/  UIADD3 UR8, UPT, UPT, UR8, 0xd0, URZ ;  /* 0x000000d008087890 */ /* 0x000fe4000fffe0ff */
[----:B------:R-:W-:Y:S01]  /*3460*/  UISETP.NE.AND UP0, UPT, UR18, 0x2, UPT ;  /* 0x000000021200788c */ /* 0x000fe2000bf05270 */
[----:B-12---:R-:W-:Y:S02]  /*3470*/  SEL R0, RZ, 0x1, P0 ;  /* 0x00000001ff007807 */ /* 0x006fe40000000000 */
[----:B------:R-:W-:Y:S01]  /*3480*/  SEL R10, R10, RZ, P0 ;  /* 0x000000ff0a0a7207 */ /* 0x000fe20000000000 */
[----:B------:R-:W-:Y:S01]  /*3490*/  USEL UR4, URZ, 0x1, UP0 ;  /* 0x00000001ff047887 */ /* 0x000fe20008000000 */
[----:B------:R-:W-:Y:S01]  /*34a0*/  LOP3.LUT R9, R9, R0, RZ, 0x3c, !PT ;  /* 0x0000000009097212 */ /* 0x000fe200078e3cff */
[----:B------:R-:W-:Y:S01]  /*34b0*/  USEL UR18, UR18, URZ, UP0 ;  /* 0x000000ff12127287 */ /* 0x000fe20008000000 */
[----:B------:R1:W-:Y:S03]  /*34c0*/  UTCBAR [UR8], URZ ;  /* 0x000000ff080073e9 */ /* 0x0003e600080000ff */
[----:B------:R-:W-:Y:S01]  /*34d0*/  LOP3.LUT R11, R11, UR4, RZ, 0x3c, !PT ;  /* 0x000000040b0b7c12 */ /* 0x000fe2000f8e3cff */
[----:B------:R-:W-:Y:S07]  /*34e0*/  @P1 BRA `(.L_x_61) ;  /* 0xfffffff800c81947 */ /* 0x000fee000383ffff */
[----:B------:R-:W2:Y:S01]  /*34f0*/  S2UR UR4, SR_CgaCtaId ;  /* 0x00000000000479c3 */ /* 0x000ea20000008800 */
[----:B------:R-:W-:Y:S01]  /*3500*/  ELECT P0, URZ, PT ;  /* 0x0000000000ff782f */ /* 0x000fe20003800000 */
[----:B------:R-:W-:Y:S01]  /*3510*/  IMAD.MOV.U32 R0, RZ, RZ, 0x1 ;  /* 0x00000001ff007424 */ /* 0x000fe200078e00ff */
[----:B------:R-:W-:Y:S01]  /*3520*/  UIADD3 UR6, UPT, UPT, UR6, 0xe0, URZ ;  /* 0x000000e006067890 */ /* 0x000fe2000fffe0ff */
[----:B------:R-:W-:Y:S01]  /*3530*/  SHF.L.U32 R3, R11, 0x1f, RZ ;  /* 0x0000001f0b037819 */ /* 0x000fe200000006ff */
[----:B------:R-:W-:-:S03]  /*3540*/  UMOV UR5, 0x40 ;  /* 0x0000004000057882 */ /* 0x000fc60000000000 */
[----:B------:R-:W-:Y:S01]  /*3550*/  UVIRTCOUNT.DEALLOC.SMPOOL 0x80 ;  /* 0x000000800000784c */ /* 0x000fe20000000000 */
[----:B--2---:R-:W-:Y:S02]  /*3560*/  ULEA UR4, UR4, UR5, 0x18 ;  /* 0x0000000504047291 */ /* 0x004fe4000f8ec0ff */
[----:B------:R-:W-:-:S07]  /*3570*/  ULEA UR5, UR18, UR6, 0x3 ;  /* 0x0000000612057291 */ /* 0x000fce000f8e18ff */
[----:B------:R2:W-:Y:S02]  /*3580*/  @P0 STS.U8 [UR4+0x1c], R0 ;  /* 0x00001c00ff000988 */ /* 0x0005e40008000004 */
[----:B------:R-:W3:Y:S02]  /*3590*/  SYNCS.PHASECHK.TRANS64.TRYWAIT P0, [UR5], R3 ;  /* 0x00000003ff0075a7 */ /* 0x000ee40008001105 */
[----:B--23--:R-:W-:Y:S05]  /*35a0*/  @!P0 BRA `(.L_x_62) ;  /* 0x00000080004c8947 */ /* 0x00cfea0003800000 */
.L_x_149:
[----:B------:R-:W-:-:S04]  /*35b0*/  UIADD3 UR7, UPT, UPT, UR18, 0x1, URZ ;  /* 0x0000000112077890 */ /* 0x000fc8000fffe0ff */
[----:B------:R-:W-:-:S04]  /*35c0*/  UISETP.NE.AND UP0, UPT, UR7, 0x2, UPT ;  /* 0x000000020700788c */ /* 0x000fc8000bf05270 */
[----:B------:R-:W-:Y:S02]  /*35d0*/  USEL UR5, URZ, 0x1, UP0 ;  /* 0x00000001ff057887 */ /* 0x000fe40008000000 */
[----:B------:R-:W-:-:S04]  /*35e0*/  USEL UR7, UR7, URZ, UP0 ;  /* 0x000000ff07077287 */ /* 0x000fc80008000000 */
[----:B------:R-:W-:Y:S01]  /*35f0*/  ULEA UR7, UR7, UR6, 0x3 ;  /* 0x0000000607077291 */ /* 0x000fe2000f8e18ff */
[----:B--2---:R-:W-:-:S04]  /*3600*/  LOP3.LUT R3, R11, UR5, RZ, 0x3c, !PT ;  /* 0x000000050b037c12 */ /* 0x004fc8000f8e3cff */
[----:B------:R-:W-:-:S04]  /*3610*/  SHF.L.U32 R3, R3, 0x1f, RZ ;  /* 0x0000001f03037819 */ /* 0x000fc800000006ff */
[----:B------:R-:W2:Y:S02]  /*3620*/  SYNCS.PHASECHK.TRANS64.TRYWAIT P0, [UR7], R3 ;  /* 0x00000003ff0075a7 */ /* 0x000ea40008001107 */
[----:B--2---:R-:W-:Y:S05]  /*3630*/  @!P0 BRA `(.L_x_63) ;  /* 0x0000008000408947 */ /* 0x004fea0003800000 */
.L_x_151:
[----:B------:R-:W-:Y:S01]  /*3640*/  NOP ;  /* 0x0000000000007918 */ /* 0x000fe20000000000 */
[----:B--2---:R-:W2:Y:S01]  /*3650*/  LDS R0, [UR4+0x14] ;  /* 0x00001404ff007984 */ /* 0x004ea20008000800 */
[----:B------:R-:W-:Y:S01]  /*3660*/  ULOP3.LUT UR6, UR19, 0xffff, URZ, 0xc0, !UPT ;  /* 0x0000ffff13067892 */ /* 0x000fe2000f8ec0ff */
[----:B-1----:R-:W-:Y:S01]  /*3670*/  UMOV UR8, 0xffff ;  /* 0x0000ffff00087882 */ /* 0x002fe20000000000 */
[----:B------:R-:W-:Y:S02]  /*3680*/  UMOV UR5, 0x1 ;  /* 0x0000000100057882 */ /* 0x000fe40000000000 */
[----:B------:R-:W-:-:S04]  /*3690*/  USHF.R.U32.HI UR6, URZ, 0x5, UR6 ;  /* 0x00000005ff067899 */ /* 0x000fc80008011606 */
[----:B------:R-:W-:Y:S02]  /*36a0*/  USHF.L.U32 UR8, UR8, UR6, URZ ;  /* 0x0000000608087299 */ /* 0x000fe400080006ff */
[----:B------:R-:W-:-:S04]  /*36b0*/  USHF.L.U32 UR5, UR5, UR6, URZ ;  /* 0x0000000605057299 */ /* 0x000fc800080006ff */
[----:B--2---:R-:W-:-:S04]  /*36c0*/  LOP3.LUT R0, R0, UR8, RZ, 0xc0, !PT ;  /* 0x0000000800007c12 */ /* 0x004fc8000f8ec0ff */
[----:B------:R-:W-:-:S13]  /*36d0*/  ISETP.NE.AND P0, PT, R0, UR8, PT ;  /* 0x0000000800007c0c */ /* 0x000fda000bf05270 */
[----:B------:R-:W-:Y:S05]  /*36e0*/  @P0 BRA `(.L_x_64) ;  /* 0x0000000000580947 */ /* 0x000fea0003800000 */
[----:B------:R-:W1:Y:S02]  /*36f0*/  LDS R0, [UR4+0x18] ;  /* 0x00001804ff007984 */ /* 0x000e640008000800 */
[----:B-1----:R-:W-:-:S04]  /*3700*/  LOP3.LUT R0, R0, UR5, RZ, 0xc0, !PT ;  /* 0x0000000500007c12 */ /* 0x002fc8000f8ec0ff */
[----:B------:R-:W-:-:S13]  /*3710*/  ISETP.NE.AND P0, PT, R0, UR5, PT ;  /* 0x0000000500007c0c */ /* 0x000fda000bf05270 */
[----:B------:R-:W-:Y:S05]  /*3720*/  @P0 BRA `(.L_x_65) ;  /* 0x00000000003c0947 */ /* 0x000fea0003800000 */
[----:B------:R-:W1:Y:S01]  /*3730*/  S2R R2, SR_LANEID ;  /* 0x0000000000027919 */ /* 0x000e620000000000 */
[----:B------:R-:W-:Y:S01]  /*3740*/  ULOP3.LUT UR8, URZ, UR8, URZ, 0x33, !UPT ;  /* 0x00000008ff087292 */ /* 0x000fe2000f8e33ff */
[----:B------:R-:W-:Y:S01]  /*3750*/  LOP3.LUT R4, RZ, UR5, RZ, 0x33, !PT ;  /* 0x00000005ff047c12 */ /* 0x000fe2000f8e33ff */
[----:B------:R-:W-:Y:S02]  /*3760*/  VOTEU.ANY UR7, UPT, PT ;  /* 0x0000000000077886 */ /* 0x000fe400038e0100 */
[----:B------:R-:W-:Y:S01]  /*3770*/  UFLO.U32 UR7, UR7 ;  /* 0x00000007000772bd */ /* 0x000fe200080e0000 */
[----:B------:R-:W2:Y:S01]  /*3780*/  REDUX UR5, R4 ;  /* 0x00000000040573c4 */ /* 0x000ea20000000000 */
[----:B------:R-:W-:-:S06]  /*3790*/  IMAD.U32 R0, RZ, RZ, UR8 ;  /* 0x00000008ff007e24 */ /* 0x000fcc000f8e00ff */
[----:B------:R3:W-:Y:S01]  /*37a0*/  UTCATOMSWS.AND URZ, UR8 ;  /* 0x0000000800ff79e3 */ /* 0x0007e20008000000 */
[----:B------:R-:W4:Y:S01]  /*37b0*/  REDUX UR6, R0 ;  /* 0x00000000000673c4 */ /* 0x000f220000000000 */
[----:B-1----:R-:W-:Y:S01]  /*37c0*/  ISETP.EQ.U32.AND P0, PT, R2, UR7, PT ;  /* 0x0000000702007c0c */ /* 0x002fe2000bf02070 */
[----:B--2---:R-:W-:Y:S01]  /*37d0*/  IMAD.U32 R2, RZ, RZ, UR5 ;  /* 0x00000005ff027e24 */ /* 0x004fe2000f8e00ff */
[----:B----4-:R-:W-:-:S11]  /*37e0*/  MOV R3, UR6 ;  /* 0x0000000600037c02 */ /* 0x010fd60008000f00 */
[----:B------:R3:W-:Y:S04]  /*37f0*/  @P0 ATOMS.AND RZ, [UR4+0x14], R3 ;  /* 0x00001403ffff098c */ /* 0x0007e8000a800004 */
[----:B------:R3:W-:Y:S01]  /*3800*/  @P0 ATOMS.AND RZ, [UR4+0x18], R2 ;  /* 0x00001802ffff098c */ /* 0x0007e2000a800004 */
[----:B------:R-:W-:Y:S05]  /*3810*/  BRA `(.L_x_66) ;  /* 0x0000000000147947 */ /* 0x000fea0003800000 */
.L_x_65:
[----:B------:R-:W-:Y:S02]  /*3820*/  MOV R2, 0x3840 ;  /* 0x0000384000027802 */ /* 0x000fe40000000f00 */
[----:B----45:R-:W-:Y:S05]  /*3830*/  CALL.REL.NOINC `($__internal_0_$__cuda_sm10x_tcgen05_guardrail_trap_col_being_dealloced_not_returned_by_alloc) ;  /* 0x0000008400247944 */ /* 0x030fea0003c00000 */
[----:B------:R-:W-:Y:S05]  /*3840*/  BRA `(.L_x_66) ;  /* 0x0000000000087947 */ /* 0x000fea0003800000 */
.L_x_64:
[----:B------:R-:W-:Y:S02]  /*3850*/  MOV R2, 0x3870 ;  /* 0x0000387000027802 */ /* 0x000fe40000000f00 */
[----:B----45:R-:W-:Y:S05]  /*3860*/  CALL.REL.NOINC `($__internal_2_$__cuda_sm10x_tcgen05_guardrail_trap_unallocated_columns_being_dealloced) ;  /* 0x0000008400307944 */ /* 0x030fea0003c00000 */
.L_x_66:
[----:B------:R-:W-:Y:S01]  /*3870*/  NOP ;  /* 0x0000000000007918 */ /* 0x000fe20000000000 */
[----:B---3--:R-:W-:Y:S05]  /*3880*/  EXIT ;  /* 0x000000000000794d */ /* 0x008fea0003800000 */
.L_x_50:
[----:B------:R-:W-:-:S09]  /*3890*/  UISETP.NE.OR UP2, UPT, UR8, 0x3, !UP2 ;  /* 0x000000030800788c */ /* 0x000fd2000d745670 */
[----:B------:R-:W-:Y:S05]  /*38a0*/  BRA.U UP2, `(.L_x_67) ;  /* 0x0000001102147547 */ /* 0x000fea000b800000 */
[----:B------:R-:W1:Y:S01]  /*38b0*/  LDC R0, c[0x0][0xb30] ;  /* 0x0002cc00ff007b82 */ /* 0x000e620000000800 */
[----:B------:R-:W2:Y:S01]  /*38c0*/  LDCU.64 UR8, c[0x0][0x888] ;  /* 0x00011100ff0877ac */ /* 0x000ea20008000a00 */
[----:B------:R-:W-:Y:S02]  /*38d0*/  HFMA2 R29, -RZ, RZ, 0, 0 ;  /* 0x00000000ff1d7431 */ /* 0x000fe400000001ff */
[----:B------:R-:W-:Y:S01]  /*38e0*/  IMAD.MOV.U32 R31, RZ, RZ, 0x1 ;  /* 0x00000001ff1f7424 */ /* 0x000fe200078e00ff */
[----:B------:R-:W-:Y:S01]  /*38f0*/  MOV R23, 0x2000 ;  /* 0x0000200000177802 */ /* 0x000fe20000000f00 */
[----:B------:R-:W4:Y:S01]  /*3900*/  LDCU.64 UR4, c[0x0][0x890] ;  /* 0x00011200ff0477ac */ /* 0x000f220008000a00 */
[----:B------:R-:W-:Y:S01]  /*3910*/  IMAD.MOV.U32 R30, RZ, RZ, RZ ;  /* 0x000000ffff1e7224 */ /* 0x000fe200078e00ff */
[----:B------:R-:W3:Y:S01]  /*3920*/  LDC R19, c[0x0][0x370] ;  /* 0x0000dc00ff137b82 */ /* 0x000ee20000000800 */
[----:B------:R-:W-:Y:S01]  /*3930*/  UMOV UR7, 0x400 ;  /* 0x0000040000077882 */ /* 0x000fe20000000000 */
[----:B------:R-:W-:-:S02]  /*3940*/  UPLOP3.LUT UP1, UPT, UPT, UPT, UPT, 0x40, 0x4 ;  /* 0x000000000004789c */ /* 0x000fc40003f2e870 */
[----:B------:R-:W-:-:S04]  /*3950*/  ULEA UR7, UR37, UR7, 0x18 ;  /* 0x0000000725077291 */ /* 0x000fc8000f8ec0ff */
[----:B------:R-:W3:Y:S01]  /*3960*/  LDC R2, c[0x0][0xb0c] ;  /* 0x0002c300ff027b82 */ /* 0x000ee20000000800 */
[----:B------:R-:W-:Y:S02]  /*3970*/  UIADD3 UR13, UPT, UPT, UR7, 0x78, URZ ;  /* 0x00000078070d7890 */ /* 0x000fe4000fffe0ff */
[----:B--2---:R-:W-:Y:S02]  /*3980*/  UISETP.NE.U32.AND UP2, UPT, UR8, URZ, UPT ;  /* 0x000000ff0800728c */ /* 0x004fe4000bf45070 */
[----:B------:R-:W-:Y:S02]  /*3990*/  UIADD3 UR33, UPT, UPT, UR7, 0x60, URZ ;  /* 0x0000006007217890 */ /* 0x000fe4000fffe0ff */
[----:B----4-:R-:W-:Y:S01]  /*39a0*/  UISETP.NE.U32.AND UP3, UPT, UR4, URZ, UPT ;  /* 0x000000ff0400728c */ /* 0x010fe2000bf65070 */
[----:B------:R-:W2:Y:S01]  /*39b0*/  LDC R18, c[0x0][0xb20] ;  /* 0x0002c800ff127b82 */ /* 0x000ea20000000800 */
[----:B-1----:R-:W-:Y:S01]  /*39c0*/  ISETP.NE.AND P1, PT, R0, 0x1, PT ;  /* 0x000000010000780c */ /* 0x002fe20003f25270 */
[----:B------:R-:W-:-:S02]  /*39d0*/  UISETP.NE.AND.EX UP2, UPT, UR9, URZ, UPT, UP2 ;  /* 0x000000ff0900728c */ /* 0x000fc4000bf45320 */
[----:B------:R-:W-:Y:S02]  /*39e0*/  UIADD3 UR25, UPT, UPT, UR7, 0x68, URZ ;  /* 0x0000006807197890 */ /* 0x000fe4000fffe0ff */
[----:B------:R-:W-:Y:S02]  /*39f0*/  UIADD3 UR17, UPT, UPT, UR7, 0x70, URZ ;  /* 0x0000007007117890 */ /* 0x000fe4000fffe0ff */
[----:B------:R-:W1:Y:S01]  /*3a00*/  LDC.64 R32, c[0x0][0x348] ;  /* 0x0000d200ff207b82 */ /* 0x000e620000000a00 */
[----:B------:R-:W-:Y:S02]  /*3a10*/  UPRMT UR13, UR37, 0x654, UR13 ;  /* 0x00000654250d7896 */ /* 0x000fe4000800000d */
[----:B------:R-:W-:-:S05]  /*3a20*/  UISETP.NE.AND.EX UP3, UPT, UR5, URZ, UPT, UP3 ;  /* 0x000000ff0500728c */ /* 0x000fca000bf65330 */
[----:B------:R-:W4:Y:S08]  /*3a30*/  LDC.64 R16, c[0x0][0xb10] ;  /* 0x0002c400ff107b82 */ /* 0x000f300000000a00 */
[----:B------:R-:W1:Y:S08]  /*3a40*/  LDC.64 R6, c[0x0][0xb18] ;  /* 0x0002c600ff067b82 */ /* 0x000e700000000a00 */
[----:B------:R-:W1:Y:S08]  /*3a50*/  LDC.64 R4, c[0x0][0xb28] ;  /* 0x0002ca00ff047b82 */ /* 0x000e700000000a00 */
[----:B--23--:R-:W1:Y:S02]  /*3a60*/  LDC R22, c[0x0][0x374] ;  /* 0x0000dd00ff167b82 */ /* 0x00ce640000000800 */
.L_x_78:
[C---:B------:R-:W-:Y:S02]  /*3a70*/  LEA R0, R30.reuse, UR7, 0x3 ;  /* 0x000000071e007c11 */ /* 0x040fe4000f8e18ff */
[----:B------:R-:W-:Y:S02]  /*3a80*/  SHF.L.U32 R3, R29, 0x1f, RZ ;  /* 0x0000001f1d037819 */ /* 0x000fe400000006ff */
[----:B------:R-:W-:Y:S02]  /*3a90*/  LEA R24, R30, UR7, 0x4 ;  /* 0x000000071e187c11 */ /* 0x000fe4000f8e20ff */
[----:B--2---:R-:W2:Y:S02]  /*3aa0*/  SYNCS.PHASECHK.TRANS64.TRYWAIT P0, [R0+URZ+0xb0], R3 ;  /* 0x0000b003000075a7 */ /* 0x004ea400080011ff */
[----:B--2---:R-:W-:Y:S05]  /*3ab0*/  @!P0 BRA `(.L_x_68) ;  /* 0x0000007c00388947 */ /* 0x004fea0003800000 */
.L_x_152:
[----:B------:R-:W-:Y:S01]  /*3ac0*/  ISETP.GE.AND P0, PT, R72, 0x1, PT ;  /* 0x000000014800780c */ /* 0x000fe20003f06270 */
[----:B------:R-:W3:Y:S01]  /*3ad0*/  LDS.128 R24, [R24+0x120] ;  /* 0x0001200018187984 */ /* 0x000ee20000000c00 */
[----:B--2---:R-:W-:Y:S01]  /*3ae0*/  VIADD R0, R0, 0xc0 ;  /* 0x000000c000007836 */ /* 0x004fe20000000000 */
[----:B------:R-:W-:Y:S01]  /*3af0*/  @!PT LDS RZ, [RZ] ;  /* 0x00000000fffff984 */ /* 0x000fe20000000800 */
[----:B------:R-:W-:Y:S01]  /*3b00*/  @!PT LDS RZ, [RZ] ;  /* 0x00000000fffff984 */ /* 0x000fe20000000800 */
[----:B------:R-:W-:Y:S01]  /*3b10*/  @!PT LDS RZ, [RZ] ;  /* 0x00000000fffff984 */ /* 0x000fe20000000800 */
[----:B------:R-:W-:Y:S01]  /*3b20*/  @!PT LDS RZ, [RZ] ;  /* 0x00000000fffff984 */ /* 0x000fe20000000800 */
[----:B------:R2:W-:Y:S06]  /*3b30*/  MEMBAR.ALL.CTA ;  /* 0x0000000000007992 */ /* 0x0005ec0000008000 */
[----:B--2---:R-:W2:Y:S01]  /*3b40*/  FENCE.VIEW.ASYNC.S ;  /* 0x00000000000073c6 */ /* 0x004ea20000000000 */
[----:B------:R-:W-:Y:S04]  /*3b50*/  PRMT R0, RZ, 0x654, R0 ;  /* 0x00000654ff007816 */ /* 0x000fe80000000000 */
[----:B--2---:R2:W-:Y:S01]  /*3b60*/  SYNCS.ARRIVE.TRANS64.RED.A1T0 RZ, [R0+URZ], RZ ;  /* 0x000000ff00ff79a7 */ /* 0x0045e200081004ff */
[----:B---3--:R-:W-:Y:S11]  /*3b70*/  LOP3.LUT P3, RZ, R26, 0x1, RZ, 0xc0, !PT ;  /* 0x000000011aff7812 */ /* 0x008ff6000786c0ff */
[----:B------:R-:W-:Y:S02]  /*3b80*/  @!UPT UIADD3 URZ, UPT, UPT, URZ, URZ, URZ ;  /* 0x000000fffffff290 */ /* 0x000fe4000fffe0ff */
[----:B------:R-:W-:Y:S02]  /*3b90*/  @P3 MOV R13, R24 ;  /* 0x00000018000d3202 */ /* 0x000fe40000000f00 */
[----:B------:R-:W-:Y:S01]  /*3ba0*/  @P3 LOP3.LUT R8, R25, 0xffff, RZ, 0xc0, !PT ;  /* 0x0000ffff19083812 */ /* 0x000fe200078ec0ff */
[----:B--2---:R-:W-:Y:S06]  /*3bb0*/  @!P0 BRA `(.L_x_69) ;  /* 0x0000000000a48947 */ /* 0x004fec0003800000 */
[----:B-1----:R-:W-:Y:S01]  /*3bc0*/  IMAD.HI.U32 R35, R22, R7, RZ ;  /* 0x0000000716237227 */ /* 0x002fe200078e00ff */
[----:B------:R-:W-:Y:S02]  /*3bd0*/  ISETP.NE.AND P0, PT, R6, 0x1, PT ;  /* 0x000000010600780c */ /* 0x000fe40003f05270 */
[----:B------:R-:W-:Y:S01]  /*3be0*/  ISETP.NE.AND P2, PT, R72, 0x1, PT ;  /* 0x000000014800780c */ /* 0x000fe20003f45270 */
[----:B----4-:R-:W-:Y:S01]  /*3bf0*/  IMAD.HI.U32 R34, R19, R16, RZ ;  /* 0x0000001013227227 */ /* 0x010fe200078e00ff */
[----:B------:R-:W-:Y:S02]  /*3c00*/  SHF.R.U32.HI R35, RZ, R18, R35 ;  /* 0x00000012ff237219 */ /* 0x000fe40000011623 */
[----:B------:R-:W-:Y:S01]  /*3c10*/  ISETP.NE.AND P4, PT, R2, 0x1, PT ;  /* 0x000000010200780c */ /* 0x000fe20003f85270 */
[----:B------:R-:W-:Y:S01]  /*3c20*/  IMAD.HI.U32 R36, R13, R16, RZ ;  /* 0x000000100d247227 */ /* 0x000fe200078e00ff */
[----:B------:R-:W-:Y:S02]  /*3c30*/  SHF.R.U32.HI R34, RZ, R17, R34 ;  /* 0x00000011ff227219 */ /* 0x000fe40000011622 */
[----:B------:R-:W-:Y:S01]  /*3c40*/  SEL R3, R22, R35, !P0 ;  /* 0x0000002316037207 */ /* 0x000fe20004000000 */
[C---:B------:R-:W-:Y:S01]  /*3c50*/  IMAD.HI.U32 R35, R8.reuse, R7, RZ ;  /* 0x0000000708237227 */ /* 0x040fe200078e00ff */
[----:B------:R-:W-:Y:S02]  /*3c60*/  SEL R11, R19, R34, !P4 ;  /* 0x00000022130b7207 */ /* 0x000fe40006000000 */
[----:B------:R-:W-:Y:S01]  /*3c70*/  SHF.R.U32.HI R36, RZ, R17, R36 ;  /* 0x00000011ff247219 */ /* 0x000fe20000011624 */
[----:B------:R-:W-:Y:S01]  /*3c80*/  IMAD.HI.U32 R38, R3, R4, RZ ;  /* 0x0000000403267227 */ /* 0x000fe200078e00ff */
[----:B------:R-:W-:Y:S03]  /*3c90*/  SHF.R.U32.HI R35, RZ, R18, R35 ;  /* 0x00000012ff237219 */ /* 0x000fe60000011623 */
[----:B------:R-:W-:Y:S01]  /*3ca0*/  IMAD.HI.U32 R34, R11, R4, RZ ;  /* 0x000000040b227227 */ /* 0x000fe200078e00ff */
[----:B------:R-:W-:Y:S02]  /*3cb0*/  @P2 SHF.R.U32.HI R3, RZ, R5, R38 ;  /* 0x00000005ff032219 */ /* 0x000fe40000011626 */
[----:B------:R-:W-:Y:S02]  /*3cc0*/  SEL R9, R8, R35, !P0 ;  /* 0x0000002308097207 */ /* 0x000fe40004000000 */
[----:B------:R-:W-:Y:S01]  /*3cd0*/  @P2 SHF.R.U32.HI R11, RZ, R5, R34 ;  /* 0x00000005ff0b2219 */ /* 0x000fe20000011622 */
[C---:B------:R-:W-:Y:S01]  /*3ce0*/  IMAD R10, R72.reuse, R3, RZ ;  /* 0x00000003480a7224 */ /* 0x040fe200078e02ff */
[----:B------:R-:W-:Y:S01]  /*3cf0*/  SEL R3, R13, R36, !P4 ;  /* 0x000000240d037207 */ /* 0x000fe20006000000 */
[C---:B------:R-:W-:Y:S03]  /*3d00*/  IMAD.HI.U32 R14, R9.reuse, R4, RZ ;  /* 0x00000004090e7227 */ /* 0x040fe600078e00ff */
[----:B------:R-:W-:Y:S01]  /*3d10*/  ISETP.GE.AND P0, PT, R9, R10, PT ;  /* 0x0000000a0900720c */ /* 0x000fe20003f06270 */
[C---:B------:R-:W-:Y:S01]  /*3d20*/  IMAD R12, R72.reuse, R11, RZ ;  /* 0x0000000b480c7224 */ /* 0x040fe200078e02ff */
[-C--:B------:R-:W-:Y:S04]  /*3d30*/  SHF.R.U32.HI R14, RZ, R5.reuse, R14 ;  /* 0x00000005ff0e7219 */ /* 0x080fe8000001160e */
[----:B------:R-:W-:Y:S02]  /*3d40*/  ISETP.GE.OR P0, PT, R3, R12, P0 ;  /* 0x0000000c0300720c */ /* 0x000fe40000706670 */
[----:B------:R-:W-:Y:S05]  /*3d50*/  SEL R15, R9, R14, !P2 ;  /* 0x0000000e090f7207 */ /* 0x000fea0005000000 */
[----:B------:R-:W-:Y:S04]  /*3d60*/  IMAD.MOV R14, RZ, RZ, -R15 ;  /* 0x000000ffff0e7224 */ /* 0x000fe800078e0a0f */
[----:B------:R-:W-:Y:S02]  /*3d70*/  IMAD R14, R72, R14, R9 ;  /* 0x0000000e480e7224 */ /* 0x000fe400078e0209 */
[C---:B------:R-:W-:Y:S05]  /*3d80*/  @!P0 IMAD.HI.U32 R10, R3.reuse, R4, RZ ;  /* 0x00000004030a8227 */ /* 0x040fea00078e00ff */
[----:B------:R-:W-:Y:S04]  /*3d90*/  @!P0 SHF.R.U32.HI R10, RZ, R5, R10 ;  /* 0x00000005ff0a8219 */ /* 0x000fe8000001160a */
[----:B------:R-:W-:Y:S01]  /*3da0*/  @!P0 SEL R0, R3, R10, !P2 ;  /* 0x0000000a03008207 */ /* 0x000fe20005000000 */
[----:B------:R-:W-:Y:S03]  /*3db0*/  IMAD.MOV R10, RZ, RZ, -R3 ;  /* 0x000000ffff0a7224 */ /* 0x000fe600078e0a03 */
[----:B------:R-:W-:Y:S01]  /*3dc0*/  @!P0 IADD3 R15, PT, PT, R15, -R0, RZ ;  /* 0x800000000f0f8210 */ /* 0x000fe20007ffe0ff */
[----:B------:R-:W-:Y:S01]  /*3dd0*/  @!P0 IMAD R0, R11, R14, R0 ;  /* 0x0000000e0b008224 */ /* 0x000fe200078e0200 */
[----:B------:R-:W-:Y:S01]  /*3de0*/  IADD3 R11, PT, PT, -R9, RZ, RZ ;  /* 0x000000ff090b7210 */ /* 0x000fe20007ffe1ff */
[----:B------:R-:W-:Y:S02]  /*3df0*/  IMAD R13, R2, R10, R13 ;  /* 0x0000000a020d7224 */ /* 0x000fe400078e020d */
[----:B------:R-:W-:Y:S02]  /*3e00*/  @!P0 IMAD R9, R15, R72, R3 ;  /* 0x000000480f098224 */ /* 0x000fe400078e0203 */
[----:B------:R-:W-:Y:S02]  /*3e10*/  @!P0 IMAD.MOV.U32 R3, RZ, RZ, R0 ;  /* 0x000000ffff038224 */ /* 0x000fe400078e0000 */
[----:B------:R-:W-:Y:S02]  /*3e20*/  IMAD R8, R6, R11, R8 ;  /* 0x0000000b06087224 */ /* 0x000fe400078e0208 */
[----:B------:R-:W-:Y:S02]  /*3e30*/  IMAD R13, R3, R2, R13 ;  /* 0x00000002030d7224 */ /* 0x000fe400078e020d */
[----:B------:R-:W-:Y:S02]  /*3e40*/  IMAD R8, R9, R6, R8 ;  /* 0x0000000609087224 */ /* 0x000fe400078e0208 */
.L_x_69:
[----:B------:R-:W-:Y:S05]  /*3e50*/  BRA.U UP1, `(.L_x_70) ;  /* 0x0000000101107547 */ /* 0x000fea000b800000 */
[----:B------:R-:W-:Y:S04]  /*3e60*/  MOV R0, UR6 ;  /* 0x0000000600007c02 */ /* 0x000fe80008000f00 */
[----:B------:R-:W-:Y:S04]  /*3e70*/  SHF.L.U32 R3, R0, 0x1f, RZ ;  /* 0x0000001f00037819 */ /* 0x000fe800000006ff */
[----:B------:R-:W2:Y:S02]  /*3e80*/  SYNCS.PHASECHK.TRANS64.TRYWAIT P0, [UR7+0xa8], R3 ;  /* 0x0000a803ff0075a7 */ /* 0x000ea40008001107 */
[----:B--2---:R-:W-:Y:S05]  /*3e90*/  @!P0 BRA `(.L_x_71) ;  /* 0x0000007800548947 */ /* 0x004fea0003800000 */
.L_x_70:
[----:B------:R-:W-:Y:S02]  /*3ea0*/  R2UR UR35, R21 ;  /* 0x00000000152372ca */ /* 0x000fe400000e0000 */
[----:B------:R-:W-:Y:S02]  /*3eb0*/  R2UR UR34, R20 ;  /* 0x00000000142272ca */ /* 0x000fe400000e0000 */
[----:B------:R-:W-:Y:S02]  /*3ec0*/  ISETP.NE.U32.AND P2, PT, RZ, UR4, PT ;  /* 0x00000004ff007c0c */ /* 0x000fe4000bf45070 */
[----:B------:R-:W-:Y:S02]  /*3ed0*/  SHF.L.U32 R12, R31, 0x1f, RZ ;  /* 0x0000001f1f0c7819 */ /* 0x000fe400000006ff */
[----:B------:R-:W-:Y:S05]  /*3ee0*/  ISETP.NE.AND.EX P2, PT, RZ, UR5, PT, P2 ;  /* 0x00000005ff007c0c */ /* 0x000fea000bf45320 */
[----:B------:R-:W-:Y:S02]  /*3ef0*/  USHF.L.U32 UR35, UR35, 0x7, URZ ;  /* 0x0000000723237899 */ /* 0x000fe400080006ff */
[----:B------:R-:W-:Y:S01]  /*3f00*/  USHF.L.U32 UR34, UR34, 0x8, URZ ;  /* 0x0000000822227899 */ /* 0x000fe200080006ff */
[----:B------:R-:W-:Y:S11]  /*3f10*/  BRA.U !UP3, `(.L_x_72) ;  /* 0x000000010b347547 */ /* 0x000ff6000b800000 */
[----:B------:R-:W-:Y:S01]  /*3f20*/  UPLOP3.LUT UP0, UPT, UPT, UPT, UP2, 0x80, 0x8 ;  /* 0x000000000008789c */ /* 0x000fe20003f0f020 */
[----:B--2---:R-:W-:Y:S02]  /*3f30*/  HFMA2 R0, -RZ, RZ, 0, 5.9604644775390625e-08 ;  /* 0x00000001ff007431 */ /* 0x004fe400000001ff */
[----:B------:R-:W-:Y:S03]  /*3f40*/  IMAD.MOV.U32 R151, RZ, RZ, 0x1 ;  /* 0x00000001ff977424 */ /* 0x000fe600078e00ff */
[----:B------:R-:W-:Y:S05]  /*3f50*/  PLOP3.LUT P0, PT, PT, PT, UP0, 0x80, 0x8 ;  /* 0x000000000008781c */ /* 0x000fea0003f0f008 */
[----:B------:R-:W2:Y:S01]  /*3f60*/  @UP0 LDCU.64 UR10, c[0x0][0x888] ;  /* 0x00011100ff0a07ac */ /* 0x000ea20008000a00 */
[----:B------:R-:W-:Y:S07]  /*3f70*/  @UP0 UIMAD UR8, UR36, UR4, URZ ;  /* 0x00000004240802a4 */ /* 0x000fee000f8e02ff */
[----:B------:R-:W-:Y:S01]  /*3f80*/  @!P0 PRMT R151, R0, 0x7610, R151 ;  /* 0x0000761000978816 */ /* 0x000fe20000000097 */
[----:B--2---:R-:W-:Y:S03]  /*3f90*/  @UP0 UIMAD.WIDE UR10, UR8, 0x4, UR10 ;  /* 0x00000004080a08a5 */ /* 0x004fe6000f8e020a */
[----:B------:R-:W2:Y:S03]  /*3fa0*/  @!UP0 LDCU UR8, c[0x0][0x880] ;  /* 0x00011000ff0887ac */ /* 0x000ea60008000800 */
[----:B------:R-:W-:Y:S01]  /*3fb0*/  IMAD.U32 R10, RZ, RZ, UR10 ;  /* 0x0000000aff0a7e24 */ /* 0x000fe2000f8e00ff */
[----:B------:R-:W-:Y:S05]  /*3fc0*/  MOV R11, UR11 ;  /* 0x0000000b000b7c02 */ /* 0x000fea0008000f00 */
[----:B-----5:R3:W5:Y:S02]  /*3fd0*/  @P0 LDG.E R82, desc[UR46][R10.64] ;  /* 0x0000002e0a520981 */ /* 0x020764000c1e1900 */
[----:B--23--:R-:W-:Y:S07]  /*3fe0*/  @!P0 IMAD.U32 R82, RZ, RZ, UR8 ;  /* 0x00000008ff528e24 */ /* 0x00cfee000f8e00ff */
.L_x_72:
[----:B-----5:R-:W-:Y:S01]  /*3ff0*/  @!P2 ISETP.EQ.AND P0, PT, R82, RZ, PT ;  /* 0x000000ff5200a20c */ /* 0x020fe20003f02270 */
[----:B------:R-:W-:Y:S01]  /*4000*/  @!UPT UIADD3 URZ, UPT, UPT, URZ, URZ, URZ ;  /* 0x000000fffffff290 */ /* 0x000fe2000fffe0ff */
[----:B------:R-:W-:Y:S11]  /*4010*/  @!P2 BRA `(.L_x_73) ;  /* 0x000000000014a947 */ /* 0x000ff60003800000 */
[----:B------:R-:W-:Y:S02]  /*4020*/  LOP3.LUT P2, RZ, R151, 0xff, RZ, 0xc0, !PT ;  /* 0x000000ff97ff7812 */ /* 0x000fe4000784c0ff */
[----:B------:R-:W-:Y:S04]  /*4030*/  PLOP3.LUT P0, PT, PT, PT, UP0, 0x80, 0x8 ;  /* 0x000000000008781c */ /* 0x000fe80003f0f008 */
[----:B------:R-:W-:Y:S07]  /*4040*/  PLOP3.LUT P0, PT, P0, PT, PT, 0x8, 0x80 ;  /* 0x000000000080781c */ /* 0x000fee000070e170 */
[----:B------:R-:W-:Y:S11]  /*4050*/  @P2 ISETP.EQ.AND P0, PT, R82, RZ, PT ;  /* 0x000000ff5200220c */ /* 0x000ff60003f02270 */
[----:B------:R-:W-:Y:S02]  /*4060*/  @!UPT UIADD3 URZ, UPT, UPT, URZ, URZ, URZ ;  /* 0x000000fffffff290 */ /* 0x000fe4000fffe0ff */
.L_x_73:
[----:B------:R-:W3:Y:S01]  /*4070*/  SYNCS.PHASECHK.TRANS64.TRYWAIT P2, [UR7+0x80], R12 ;  /* 0x0000800cff0075a7 */ /* 0x000ee20008041107 */
[----:B------:R-:W-:Y:S04]  /*4080*/  ELECT P4, URZ, PT ;  /* 0x0000000000ff782f */ /* 0x000fe80003880000 */
[----:B------:R-:W-:Y:S11]  /*4090*/  PLOP3.LUT P4, PT, P0, P4, PT, 0xf2, 0x2f ;  /* 0x00000000002f781c */ /* 0x000ff60000789e72 */
[----:B------:R-:W-:Y:S02]  /*40a0*/  @!UPT UIADD3 URZ, UPT, UPT, URZ, URZ, URZ ;  /* 0x000000fffffff290 */ /* 0x000fe4000fffe0ff */
[----:B-1----:R-:W-:Y:S05]  /*40b0*/  @!P4 IADD3 R9, P0, PT, R32, 0x580, RZ ;  /* 0x000005802009c810 */ /* 0x002fea0007f1e0ff */
[----:B--2---:R-:W-:Y:S01]  /*40c0*/  @!P4 IMAD.X R0, RZ, RZ, R33, P0 ;  /* 0x000000ffff00c224 */ /* 0x004fe200000e0621 */
[----:B---3--:R-:W-:Y:S07]  /*40d0*/  @!P2 BRA `(.L_x_74) ;  /* 0x0000007400dca947 */ /* 0x008fee0003800000 */
.L_x_155:
[----:B------:R-:W-:Y:S01]  /*40e0*/  @!P4 R2UR UR8, R0 ;  /* 0x000000000008c2ca */ /* 0x000fe200000e0000 */
[----:B------:R-:W-:Y:S01]  /*40f0*/  VOTEU.ALL UP1, P4 ;  /* 0x0000000000ff7886 */ /* 0x000fe20002020000 */
[----:B------:R-:W-:Y:S01]  /*4100*/  @!P4 R2UR UR9, R9 ;  /* 0x000000000909c2ca */ /* 0x000fe200000e0000 */
[----:B------:R-:W-:Y:S01]  /*4110*/  @!P4 IMAD.MOV.U32 R0, RZ, RZ, 0x2000 ;  /* 0x00002000ff00c424 */ /* 0x000fe200078e00ff */
[----:B------:R-:W-:Y:S01]  /*4120*/  UMOV UR10, 0x0 ;  /* 0x00000000000a7882 */ /* 0x000fe20000000000 */
[----:B------:R-:W-:Y:S01]  /*4130*/  UMOV UR11, 0x10000000 ;  /* 0x10000000000b7882 */ /* 0x000fe20000000000 */
[----:B------:R-:W-:Y:S01]  /*4140*/  @!UP1 UIADD3 UR32, UPT, UPT, UR7, 0x200, URZ ;  /* 0x0000020007209890 */ /* 0x000fe2000fffe0ff */
[----:B------:R-:W-:Y:S01]  /*4150*/  @!P4 IADD3 R9, P0, PT, R32, 0x580, RZ ;  /* 0x000005802009c810 */ /* 0x000fe20007f1e0ff */
[----:B------:R-:W-:Y:S05]  /*4160*/  VOTEU.ALL UP1, P4 ;  /* 0x0000000000ff7886 */ /* 0x000fea0002020000 */
[----:B------:R-:W-:Y:S01]  /*4170*/  IMAD.U32 R11, RZ, RZ, UR8 ;  /* 0x00000008ff0b7e24 */ /* 0x000fe2000f8e00ff */
[----:B------:R-:W-:Y:S01]  /*4180*/  UPRMT UR8, UR37, 0x654, UR33 ;  /* 0x0000065425087896 */ /* 0x000fe20008000021 */
[----:B------:R-:W-:Y:S03]  /*4190*/  IMAD.U32 R10, RZ, RZ, UR9 ;  /* 0x00000009ff0a7e24 */ /* 0x000fe6000f8e00ff */
[----:B------:R-:W-:Y:S02]  /*41a0*/  @!P4 R2UR UR15, R11 ;  /* 0x000000000b0fc2ca */ /* 0x000fe400000e0000 */
[----:B------:R-:W-:Y:S11]  /*41b0*/  @!P4 R2UR UR14, R10 ;  /* 0x000000000a0ec2ca */ /* 0x000ff600000e0000 */
[----:B------:R-:W-:Y:S02]  /*41c0*/  @!UPT UIADD3 URZ, UPT, UPT, URZ, URZ, URZ ;  /* 0x000000fffffff290 */ /* 0x000fe4000fffe0ff */
[----:B------:R2:W-:Y:S01]  /*41d0*/  @!UP1 UTMALDG.3D [UR32], [UR14], desc[UR10] ;  /* 0x00000a200e0095b4 */ /* 0x0005e20008011000 */
[----:B------:R3:W-:Y:S01]  /*41e0*/  @!P4 SYNCS.ARRIVE.TRANS64.RED.A0TR RZ, [UR7+0x60], R0 ;  /* 0x00006000ffffc9a7 */ /* 0x0007e20008300407 */
[----:B------:R-:W-:Y:S01]  /*41f0*/  SYNCS.ARRIVE.TRANS64.RED.A1T0 RZ, [UR8], RZ ;  /* 0x000000ffffff79a7 */ /* 0x000fe20008100408 */
[----:B---3--:R-:W-:Y:S01]  /*4200*/  @!P4 IMAD.X R0, RZ, RZ, R33, P0 ;  /* 0x000000ffff00c224 */ /* 0x008fe200000e0621 */
[----:B------:R-:W3:Y:S02]  /*4210*/  SYNCS.PHASECHK.TRANS64.TRYWAIT P2, [UR7+0x88], R12 ;  /* 0x0000880cff0075a7 */ /* 0x000ee40008041107 */
[----:B--23--:R-:W-:Y:S05]  /*4220*/  @!P2 BRA `(.L_x_75) ;  /* 0x0000007400a0a947 */ /* 0x00cfea0003800000 */
.L_x_157:
        /* <DEDUP_REMOVED lines=8> */
[----:B------:R-:W-:Y:S01]  /*42b0*/  @!UP1 UIADD3 UR24, UPT, UPT, UR7, 0x2200, URZ ;  /* 0x0000220007189890 */ /* 0x000fe2000fffe0ff */
[----:B------:R-:W-:Y:S01]  /*42c0*/  VOTEU.ALL UP1, P4 ;  /* 0x0000000000ff7886 */ /* 0x000fe20002020000 */
[----:B------:R-:W-:Y:S01]  /*42d0*/  UMOV UR27, UR35 ;  /* 0x00000023001b7c82 */ /* 0x000fe20008000000 */
[----:B------:R-:W-:Y:S02]  /*42e0*/  UMOV UR28, UR36 ;  /* 0x00000024001c7c82 */ /* 0x000fe40008000000 */
[----:B------:R-:W-:Y:S01]  /*42f0*/  IMAD.U32 R11, RZ, RZ, UR8 ;  /* 0x00000008ff0b7e24 */ /* 0x000fe2000f8e00ff */
[----:B------:R-:W-:Y:S01]  /*4300*/  UPRMT UR8, UR37, 0x654, UR25 ;  /* 0x0000065425087896 */ /* 0x000fe20008000019 */
[----:B------:R-:W-:Y:S02]  /*4310*/  IMAD.U32 R10, RZ, RZ, UR9 ;  /* 0x00000009ff0a7e24 */ /* 0x000fe4000f8e00ff */
[----:B------:R-:W-:Y:S01]  /*4320*/  @!P4 IMAD.X R20, RZ, RZ, R33, P0 ;  /* 0x000000ffff14c224 */ /* 0x000fe200000e0621 */
[----:B------:R-:W-:Y:S02]  /*4330*/  @!P4 R2UR UR15, R11 ;  /* 0x000000000b0fc2ca */ /* 0x000fe400000e0000 */
[----:B------:R-:W-:Y:S11]  /*4340*/  @!P4 R2UR UR14, R10 ;  /* 0x000000000a0ec2ca */ /* 0x000ff600000e0000 */
[----:B------:R-:W-:Y:S02]  /*4350*/  @!UPT UIADD3 URZ, UPT, UPT, URZ, URZ, URZ ;  /* 0x000000fffffff290 */ /* 0x000fe4000fffe0ff */
[----:B------:R2:W-:Y:S01]  /*4360*/  @!UP1 UTMALDG.3D [UR24], [UR14], desc[UR10] ;  /* 0x00000a180e0095b4 */ /* 0x0005e20008011000 */
[----:B------:R2:W-:Y:S01]  /*4370*/  @!P4 SYNCS.ARRIVE.TRANS64.RED.A0TR RZ, [UR7+0x68], R0 ;  /* 0x00006800ffffc9a7 */ /* 0x0005e20008300407 */
[----:B------:R-:W-:Y:S01]  /*4380*/  SYNCS.ARRIVE.TRANS64.RED.A1T0 RZ, [UR8], RZ ;  /* 0x000000ffffff79a7 */ /* 0x000fe20008100408 */
[----:B------:R-:W3:Y:S02]  /*4390*/  SYNCS.PHASECHK.TRANS64.TRYWAIT P2, [UR7+0x90], R12 ;  /* 0x0000900cff0075a7 */ /* 0x000ee40008041107 */
[----:B--23--:R-:W-:Y:S05]  /*43a0*/  @!P2 BRA `(.L_x_76) ;  /* 0x000000740058a947 */ /* 0x00cfea0003800000 */
.L_x_159:
[----:B------:R-:W2:Y:S01]  /*43b0*/  LDC.64 R14, c[0x0][0xb10] ;  /* 0x0002c400ff0e7b82 */ /* 0x000ea20000000a00 */
[----:B------:R-:W-:Y:S01]  /*43c0*/  @!P4 R2UR UR8, R20 ;  /* 0x000000001408c2ca */ /* 0x000fe200000e0000 */
[----:B------:R-:W-:Y:S01]  /*43d0*/  VOTEU.ALL UP1, P4 ;  /* 0x0000000000ff7886 */ /* 0x000fe20002020000 */
[----:B------:R-:W-:Y:S01]  /*43e0*/  @!P4 R2UR UR9, R21 ;  /* 0x000000001509c2ca */ /* 0x000fe200000e0000 */
[----:B------:R-:W-:Y:S01]  /*43f0*/  UMOV UR10, 0x0 ;  /* 0x00000000000a7882 */ /* 0x000fe20000000000 */
[----:B------:R-:W-:Y:S03]  /*4400*/  UMOV UR11, 0x10000000 ;  /* 0x10000000000b7882 */ /* 0x000fe60000000000 */
[----:B------:R-:W3:Y:S01]  /*4410*/  LDC.64 R10, c[0x0][0xb18] ;  /* 0x0002c600ff0a7b82 */ /* 0x000ee20000000a00 */
[----:B------:R-:W-:Y:S01]  /*4420*/  @!UP1 UIADD3 UR18, UPT, UPT, UR34, 0x80, URZ ;  /* 0x0000008022129890 */ /* 0x000fe2000fffe0ff */
[----:B------:R-:W-:Y:S01]  /*4430*/  @P3 SHF.R.U32.HI R28, RZ, 0x10, R25 ;  /* 0x00000010ff1c3819 */ /* 0x000fe20000011619 */
[----:B------:R-:W-:Y:S01]  /*4440*/  @!UP1 UIADD3 UR16, UPT, UPT, UR7, 0x4200, URZ ;  /* 0x0000420007109890 */ /* 0x000fe2000fffe0ff */
[----:B------:R-:W-:Y:S01]  /*4450*/  VIADD R30, R30, 0x1 ;  /* 0x000000011e1e7836 */ /* 0x000fe20000000000 */
[----:B------:R-:W-:Y:S03]  /*4460*/  VOTEU.ALL UP1, P4 ;  /* 0x0000000000ff7886 */ /* 0x000fe60002020000 */
[----:B------:R-:W5:Y:S01]  /*4470*/  @!P1 LDC R0, c[0x0][0xb20] ;  /* 0x0002c800ff009b82 */ /* 0x000f620000000800 */
[----:B------:R-:W-:Y:S01]  /*4480*/  UMOV UR19, UR35 ;  /* 0x0000002300137c82 */ /* 0x000fe20008000000 */
[----:B------:R-:W-:Y:S01]  /*4490*/  IMAD.U32 R21, RZ, RZ, UR8 ;  /* 0x00000008ff157e24 */ /* 0x000fe2000f8e00ff */
[----:B------:R-:W-:Y:S05]  /*44a0*/  UMOV UR20, UR36 ;  /* 0x0000002400147c82 */ /* 0x000fea0008000000 */
[----:B-1----:R-:W1:Y:S01]  /*44b0*/  @!P1 LDC R3, c[0x0][0xb0c] ;  /* 0x0002c300ff039b82 */ /* 0x002e620000000800 */
[----:B------:R-:W-:Y:S01]  /*44c0*/  IMAD.U32 R20, RZ, RZ, UR9 ;  /* 0x00000009ff147e24 */ /* 0x000fe2000f8e00ff */
[----:B------:R-:W-:Y:S01]  /*44d0*/  UPRMT UR8, UR37, 0x654, UR17 ;  /* 0x0000065425087896 */ /* 0x000fe20008000011 */
[----:B------:R-:W-:Y:S03]  /*44e0*/  @!P4 R2UR UR15, R21 ;  /* 0x00000000150fc2ca */ /* 0x000fe600000e0000 */
[----:B------:R-:W-:Y:S01]  /*44f0*/  @!P4 R2UR UR14, R20 ;  /* 0x00000000140ec2ca */ /* 0x000fe200000e0000 */
[----:B------:R-:W-:Y:S11]  /*4500*/  @!P4 IMAD.MOV.U32 R20, RZ, RZ, 0x2000 ;  /* 0x00002000ff14c424 */ /* 0x000ff600078e00ff */
[----:B------:R-:W-:Y:S01]  /*4510*/  @!UPT UIADD3 URZ, UPT, UPT, URZ, URZ, URZ ;  /* 0x000000fffffff290 */ /* 0x000fe2000fffe0ff */
[----:B------:R1:W-:Y:S01]  /*4520*/  @!UP1 UTMALDG.3D [UR16], [UR14], desc[UR10] ;  /* 0x00000a100e0095b4 */ /* 0x0003e20008011000 */
[----:B------:R1:W-:Y:S02]  /*4530*/  @!P4 SYNCS.ARRIVE.TRANS64.RED.A0TR RZ, [UR7+0x70], R20 ;  /* 0x00007014ffffc9a7 */ /* 0x0003e40008300407 */
[----:B-1----:R-:W-:Y:S01]  /*4540*/  @!P1 ISETP.NE.AND P2, PT, R3, 0x1, PT ;  /* 0x000000010300980c */ /* 0x002fe20003f45270 */
[C---:B--2---:R-:W-:Y:S01]  /*4550*/  @!P1 IMAD.HI.U32 R14, R13.reuse, R14, RZ ;  /* 0x0000000e0d0e9227 */ /* 0x044fe200078e00ff */
[----:B---3--:R-:W-:Y:S03]  /*4560*/  @!P1 ISETP.NE.AND P0, PT, R10, 0x1, PT ;  /* 0x000000010a00980c */ /* 0x008fe60003f05270 */
[C---:B------:R-:W-:Y:S01]  /*4570*/  @!P1 IMAD.HI.U32 R11, R8.reuse, R11, RZ ;  /* 0x0000000b080b9227 */ /* 0x040fe200078e00ff */
[----:B------:R-:W-:Y:S04]  /*4580*/  @!P1 SHF.R.U32.HI R14, RZ, R15, R14 ;  /* 0x0000000fff0e9219 */ /* 0x000fe8000001160e */
[----:B-----5:R-:W-:Y:S01]  /*4590*/  @!P1 SHF.R.U32.HI R9, RZ, R0, R11 ;  /* 0x00000000ff099219 */ /* 0x020fe2000001160b */
[----:B------:R-:W-:Y:S01]  /*45a0*/  SYNCS.ARRIVE.TRANS64.RED.A1T0 RZ, [UR8], RZ ;  /* 0x000000ffffff79a7 */ /* 0x000fe20008100408 */
[----:B------:R-:W-:Y:S02]  /*45b0*/  @!P1 SEL R14, R13, R14, !P2 ;  /* 0x0000000e0d0e9207 */ /* 0x000fe40005000000 */
[----:B------:R-:W-:Y:S01]  /*45c0*/  @!P1 SEL R9, R8, R9, !P0 ;  /* 0x0000000908099207 */ /* 0x000fe20004000000 */
[----:B------:R-:W1:Y:S04]  /*45d0*/  SYNCS.PHASECHK.TRANS64.TRYWAIT P5, [UR7+0x98], R12 ;  /* 0x0000980cff0075a7 */ /* 0x000e6800080a1107 */
[----:B------:R-:W-:Y:S02]  /*45e0*/  @!P1 IMAD.IADD R0, R9, 0x1, -R14 ;  /* 0x0000000109009824 */ /* 0x000fe400078e0a0e */
[----:B------:R-:W-:Y:S02]  /*45f0*/  @!P1 IMAD.IADD R9, R14, 0x1, -R9 ;  /* 0x000000010e099824 */ /* 0x000fe400078e0a09 */
[----:B------:R-:W-:Y:S02]  /*4600*/  @!P1 IMAD R13, R0, R3, R13 ;  /* 0x00000003000d9224 */ /* 0x000fe400078e020d */
[----:B------:R-:W-:Y:S01]  /*4610*/  @!P1 IMAD R8, R9, R10, R8 ;  /* 0x0000000a09089224 */ /* 0x000fe200078e0208 */
[----:B-1----:R-:W-:Y:S06]  /*4620*/  @!P5 BRA `(.L_x_77) ;  /* 0x0000007000d0d947 */ /* 0x002fec0003800000 */
.L_x_161:
[----:B-1----:R-:W-:Y:S01]  /*4630*/  @!P4 IADD3 R3, P0, PT, R32, 0x580, RZ ;  /* 0x000005802003c810 */ /* 0x002fe20007f1e0ff */
[----:B------:R-:W-:Y:S01]  /*4640*/  VOTEU.ALL UP1, P4 ;  /* 0x0000000000ff7886 */ /* 0x000fe20002020000 */
[----:B------:R-:W-:Y:S01]  /*4650*/  UMOV UR18, 0x0 ;  /* 0x0000000000127882 */ /* 0x000fe20000000000 */
[----:B------:R-:W-:Y:S01]  /*4660*/  UMOV UR19, 0x10000000 ;  /* 0x1000000000137882 */ /* 0x000fe20000000000 */
[----:B------:R-:W-:Y:S01]  /*4670*/  @!P4 R2UR UR9, R3 ;  /* 0x000000000309c2ca */ /* 0x000fe200000e0000 */
[----:B------:R-:W-:Y:S01]  /*4680*/  @!P4 IMAD.X R0, RZ, RZ, R33, P0 ;  /* 0x000000ffff00c224 */ /* 0x000fe200000e0621 */
[----:B------:R-:W-:Y:S01]  /*4690*/  @!UP1 UIADD3 UR10, UPT, UPT, UR34, 0xc0, URZ ;  /* 0x000000c0220a9890 */ /* 0x000fe2000fffe0ff */
[----:B------:R-:W-:Y:S01]  /*46a0*/  ISETP.NE.AND P0, PT, R30, 0x2, PT ;  /* 0x000000021e00780c */ /* 0x000fe20003f05270 */
[----:B------:R-:W-:Y:S01]  /*46b0*/  UMOV UR11, UR35 ;  /* 0x00000023000b7c82 */ /* 0x000fe20008000000 */
[----:B------:R-:W-:Y:S01]  /*46c0*/  UMOV UR12, UR36 ;  /* 0x00000024000c7c82 */ /* 0x000fe20008000000 */
[----:B------:R-:W-:Y:S01]  /*46d0*/  @!P4 R2UR UR8, R0 ;  /* 0x000000000008c2ca */ /* 0x000fe200000e0000 */
[----:B------:R-:W-:Y:S01]  /*46e0*/  IMAD.IADD R20, R8, 0x1, R150 ;  /* 0x0000000108147824 */ /* 0x000fe200078e0296 */
[----:B------:R-:W-:Y:S01]  /*46f0*/  @P3 R2UR UR36, R28 ;  /* 0x000000001c2432ca */ /* 0x000fe200000e0000 */
[----:B------:R-:W-:Y:S01]  /*4700*/  IMAD.IADD R21, R13, 0x1, R152 ;  /* 0x000000010d157824 */ /* 0x000fe200078e0298 */
[----:B------:R-:W-:Y:S02]  /*4710*/  SEL R0, RZ, 0x1, P0 ;  /* 0x00000001ff007807 */ /* 0x000fe40000000000 */
[----:B------:R-:W-:Y:S01]  /*4720*/  LOP3.LUT R31, R31, 0x1, RZ, 0x3c, !PT ;  /* 0x000000011f1f7812 */ /* 0x000fe200078e3cff */
[----:B------:R-:W-:Y:S01]  /*4730*/  IMAD.U32 R10, RZ, RZ, UR9 ;  /* 0x00000009ff0a7e24 */ /* 0x000fe2000f8e00ff */
[----:B------:R-:W-:Y:S01]  /*4740*/  @!UP1 UIADD3 UR9, UPT, UPT, UR7, 0x78, URZ ;  /* 0x0000007807099890 */ /* 0x000fe2000fffe0ff */
[----:B------:R-:W-:Y:S02]  /*4750*/  LOP3.LUT R29, R29, R0, RZ, 0x3c, !PT ;  /* 0x000000001d1d7212 */ /* 0x000fe400078e3cff */
[----:B------:R-:W-:Y:S02]  /*4760*/  SEL R30, R30, RZ, P0 ;  /* 0x000000ff1e1e7207 */ /* 0x000fe40000000000 */
[----:B------:R-:W-:Y:S01]  /*4770*/  IMAD.U32 R11, RZ, RZ, UR8 ;  /* 0x00000008ff0b7e24 */ /* 0x000fe2000f8e00ff */
[----:B------:R-:W-:Y:S01]  /*4780*/  @!P4 R2UR UR14, R10 ;  /* 0x000000000a0ec2ca */ /* 0x000fe200000e0000 */
[----:B------:R-:W-:Y:S01]  /*4790*/  @!UP1 UIADD3 UR8, UPT, UPT, UR7, 0x6200, URZ ;  /* 0x0000620007089890 */ /* 0x000fe2000fffe0ff */
[----:B------:R-:W-:Y:S02]  /*47a0*/  VOTEU.ALL UP1, P4 ;  /* 0x0000000000ff7886 */ /* 0x000fe40002020000 */
[----:B------:R-:W-:Y:S11]  /*47b0*/  @!P4 R2UR UR15, R11 ;  /* 0x000000000b0fc2ca */ /* 0x000ff600000e0000 */
[----:B------:R-:W-:Y:S02]  /*47c0*/  @!UPT UIADD3 URZ, UPT, UPT, URZ, URZ, URZ ;  /* 0x000000fffffff290 */ /* 0x000fe4000fffe0ff */
[----:B------:R2:W-:Y:S01]  /*47d0*/  @!UP1 UTMALDG.3D [UR8], [UR14], desc[UR18] ;  /* 0x000012080e0095b4 */ /* 0x0005e20008011000 */
[----:B------:R2:W-:Y:S01]  /*47e0*/  @!P4 SYNCS.ARRIVE.TRANS64.RED.A0TR RZ, [UR7+0x78], R23 ;  /* 0x00007817ffffc9a7 */ /* 0x0005e20008300407 */
[----:B------:R-:W-:Y:S01]  /*47f0*/  UPLOP3.LUT UP1, UPT, UPT, UPT, UPT, 0x80, 0x8 ;  /* 0x000000000008789c */ /* 0x000fe20003f2f070 */
[----:B------:R-:W-:Y:S01]  /*4800*/  SYNCS.ARRIVE.TRANS64.RED.A1T0 RZ, [UR13], RZ ;  /* 0x000000ffffff79a7 */ /* 0x000fe2000810040d */
[----:B------:R-:W-:Y:S09]  /*4810*/  @P3 BRA `(.L_x_78) ;  /* 0xfffffff000943947 */ /* 0x000ff2000383ffff */
[----:B------:R-:W-:-:S04]  /*4820*/  SHF.L.U32 R3, R31, 0x1f, RZ ;  /* 0x0000001f1f037819 */ /* 0x000fc800000006ff */
[----:B------:R-:W1:Y:S02]  /*4830*/  SYNCS.PHASECHK.TRANS64.TRYWAIT P0, [UR7+0x80], R3 ;  /* 0x00008003ff0075a7 */ /* 0x000e640008001107 */
[----:B-1----:R-:W-:Y:S05]  /*4840*/  @!P0 BRA `(.L_x_79) ;  /* 0x0000007000608947 */ /* 0x002fea0003800000 */
.L_x_163:
[----:B------:R-:W3:Y:S02]  /*4850*/  SYNCS.PHASECHK.TRANS64.TRYWAIT P0, [UR7+0x88], R3 ;  /* 0x00008803ff0075a7 */ /* 0x000ee40008001107 */
[----:B---3--:R-:W-:Y:S05]  /*4860*/  @!P0 BRA `(.L_x_80) ;  /* 0x0000007000708947 */ /* 0x008fea0003800000 */
.L_x_165:
[----:B------:R-:W3:Y:S02]  /*4870*/  SYNCS.PHASECHK.TRANS64.TRYWAIT P0, [UR7+0x90], R3 ;  /* 0x00009003ff0075a7 */ /* 0x000ee40008001107 */
[----:B---3--:R-:W-:Y:S05]  /*4880*/  @!P0 BRA `(.L_x_81) ;  /* 0x0000007000808947 */ /* 0x008fea0003800000 */
.L_x_167:
[----:B-1----:R-:W-:-:S07]  /*4890*/  MOV R0, UR7 ;  /* 0x0000000700007c02 */ /* 0x002fce0008000f00 */
.L_x_82:
[----:B-1----:R-:W-:-:S04]  /*48a0*/  SHF.L.U32 R3, R31, 0x1f, RZ ;  /* 0x0000001f1f037819 */ /* 0x002fc800000006ff */
[----:B------:R1:W3:Y:S03]  /*48b0*/  SYNCS.PHASECHK.TRANS64.TRYWAIT P0, [R0+URZ+0x98], R3 ;  /* 0x00009803000075a7 */ /* 0x0002e600080011ff */
[----:B---3--:R-:W-:Y:S05]  /*48c0*/  @!P0 NANOSLEEP.SYNCS 0x989680 ;  /* 0x009896800000895d */ /* 0x008fea0003900000 */
[----:B------:R-:W3:Y:S02]  /*48d0*/  @!P0 SYNCS.PHASECHK.TRANS64 P0, [R0+URZ+0x98], R3 ;  /* 0x00009803000085a7 */ /* 0x000ee400080010ff */
[----:B--23--:R-:W-:Y:S05]  /*48e0*/  @P0 EXIT ;  /* 0x000000000000094d */ /* 0x00cfea0003800000 */
[----:B------:R-:W-:Y:S05]  /*48f0*/  BRA `(.L_x_82) ;  /* 0xfffffffc00e87947 */ /* 0x000fea000383ffff */
.L_x_67:
[----:B------:R-:W-:-:S06]  /*4900*/  UISETP.GE.AND UP1, UPT, UR8, 0x4, UPT ;  /* 0x000000040800788c */ /* 0x000fcc000bf26270 */
[----:B------:R-:W-:-:S13]  /*4910*/  PLOP3.LUT P0, PT, PT, PT, UP1, 0x80, 0x8 ;  /* 0x000000000008781c */ /* 0x000fda0003f0f018 */
[----:B------:R-:W-:Y:S05]  /*4920*/  @!P0 EXIT ;  /* 0x000000000000894d */ /* 0x000fea0003800000 */
[----:B------:R-:W-:Y:S01]  /*4930*/  BAR.SYNC.DEFER_BLOCKING 0x6, 0xa0 ;  /* 0x0182800000007b1d */ /* 0x000fe20000010000 */
[C---:B------:R-:W-:Y:S01]  /*4940*/  IMAD.U32 R79, R167.reuse, 0x10000, RZ ;  /* 0x00010000a74f7824 */ /* 0x040fe200078e00ff */
[C---:B------:R-:W-:Y:S01]  /*4950*/  R2P PR, R167.reuse, 0x6 ;  /* 0x00000006a7007804 */ /* 0x040fe20000000000 */
[----:B------:R-:W-:Y:S01]  /*4960*/  IMAD.SHL.U32 R2, R167, 0x40, RZ ;  /* 0x00000040a7027824 */ /* 0x000fe200078e00ff */
[----:B------:R-:W-:Y:S01]  /*4970*/  CS2R R160, SRZ ;  /* 0x0000000000a07805 */ /* 0x000fe2000001ff00 */
[----:B------:R-:W-:Y:S01]  /*4980*/  IMAD.MOV.U32 R164, RZ, RZ, 0x20 ;  /* 0x00000020ffa47424 */ /* 0x000fe200078e00ff */
[----:B------:R-:W-:Y:S02]  /*4990*/  UMOV UR49, 0x400 ;  /* 0x0000040000317882 */ /* 0x000fe40000000000 */
[----:B------:R-:W1:Y:S01]  /*49a0*/  LDC R157, c[0x0][0x370] ;  /* 0x0000dc00ff9d7b82 */ /* 0x000e620000000800 */
[----:B------:R-:W-:Y:S01]  /*49b0*/  ULEA UR49, UR37, UR49, 0x18 ;  /* 0x0000003125317291 */ /* 0x000fe2000f8ec0ff */
[----:B------:R-:W-:Y:S01]  /*49c0*/  LOP3.LUT R79, R79, 0x600000, RZ, 0xc0, !PT ;  /* 0x006000004f4f7812 */ /* 0x000fe200078ec0ff */
[----:B------:R-:W-:Y:S01]  /*49d0*/  IMAD.SHL.U32 R153, R167, 0x8, RZ ;  /* 0x00000008a7997824 */ /* 0x000fe200078e00ff */
[----:B------:R-:W-:Y:S01]  /*49e0*/  LOP3.LUT R4, R2, 0x180, RZ, 0xc0, !PT ;  /* 0x0000018002047812 */ /* 0x000fe200078ec0ff */
[----:B------:R-:W-:Y:S01]  /*49f0*/  IMAD.MOV.U32 R165, RZ, RZ, 0x10 ;  /* 0x00000010ffa57424 */ /* 0x000fe200078e00ff */
[----:B------:R-:W-:Y:S01]  /*4a00*/  SEL R164, R164, 0xffffffe0, !P2 ;  /* 0xffffffe0a4a47807 */ /* 0x000fe20005000000 */
[----:B------:R-:W-:Y:S01]  /*4a10*/  UIADD3 UR4, UPT, UPT, UR49, 0x8200, URZ ;  /* 0x0000820031047890 */ /* 0x000fe2000fffe0ff */
[----:B------:R-:W2:Y:S01]  /*4a20*/  LDC R74, c[0x0][0xb0c] ;  /* 0x0002c300ff4a7b82 */ /* 0x000ea20000000800 */
[----:B------:R-:W-:Y:S01]  /*4a30*/  LOP3.LUT R153, R4, 0x30, R153, 0xf8, !PT ;  /* 0x0000003004997812 */ /* 0x000fe200078ef899 */
[----:B------:R-:W-:Y:S01]  /*4a40*/  IMAD.MOV.U32 R76, RZ, RZ, RZ ;  /* 0x000000ffff4c7224 */ /* 0x000fe200078e00ff */
[----:B------:R-:W-:Y:S01]  /*4a50*/  SEL R165, R165, 0xfffffff0, !P1 ;  /* 0xfffffff0a5a57807 */ /* 0x000fe20004800000 */
[----:B------:R-:W-:Y:S01]  /*4a60*/  IMAD.MOV.U32 R162, RZ, RZ, RZ ;  /* 0x000000ffffa27224 */ /* 0x000fe200078e00ff */
[----:B------:R-:W-:Y:S01]  /*4a70*/  LOP3.LUT R153, R153, 0x1e40, R2, 0xf8, !PT ;  /* 0x00001e4099997812 */ /* 0x000fe200078ef802 */
[----:B------:R-:W-:Y:S01]  /*4a80*/  IMAD.MOV.U32 R169, RZ, RZ, RZ ;  /* 0x000000ffffa97224 */ /* 0x000fe200078e00ff */
[----:B------:R-:W-:Y:S01]  /*4a90*/  LOP3.LUT R167, R167, 0x60, RZ, 0xc0, !PT ;  /* 0x00000060a7a77812 */ /* 0x000fe200078ec0ff */
[----:B------:R-:W4:Y:S01]  /*4aa0*/  LDC R155, c[0x0][0xb20] ;  /* 0x0002c800ff9b7b82 */ /* 0x000f220000000800 */
[----:B------:R-:W3:Y:S01]  /*4ab0*/  LDS R0, [UR49+0x140] ;  /* 0x00014031ff007984 */ /* 0x000ee20008000800 */
[----:B------:R-:W-:Y:S01]  /*4ac0*/  IMAD.MOV.U32 R159, RZ, RZ, RZ ;  /* 0x000000ffff9f7224 */ /* 0x000fe200078e00ff */
[----:B------:R-:W1:Y:S01]  /*4ad0*/  LDCU.64 UR52, c[0x0][0x348] ;  /* 0x00006900ff3477ac */ /* 0x000e620008000a00 */
[----:B------:R-:W-:Y:S01]  /*4ae0*/  IMAD.U32 R166, RZ, RZ, UR4 ;  /* 0x00000004ffa67e24 */ /* 0x000fe2000f8e00ff */
[----:B------:R-:W1:Y:S03]  /*4af0*/  LDCU.64 UR38, c[0x0][0x888] ;  /* 0x00011100ff2677ac */ /* 0x000e660008000a00 */
[----:B------:R-:W1:Y:S01]  /*4b00*/  LDC R73, c[0x0][0xb30] ;  /* 0x0002cc00ff497b82 */ /* 0x000e620000000800 */
[----:B------:R-:W1:Y:S01]  /*4b10*/  LDCU.64 UR44, c[0x0][0x890] ;  /* 0x00011200ff2c77ac */ /* 0x000e620008000a00 */
[----:B------:R-:W-:-:S06]  /*4b20*/  UIADD3 UR48, UPT, UPT, UR49, 0x200, URZ ;  /* 0x0000020031307890 */ /* 0x000fcc000fffe0ff */
[----:B------:R-:W1:Y:S08]  /*4b30*/  LDC.64 R148, c[0x0][0xb10] ;  /* 0x0002c400ff947b82 */ /* 0x000e700000000a00 */
[----:B------:R-:W1:Y:S08]  /*4b40*/  LDC.64 R70, c[0x0][0xb18] ;  /* 0x0002c600ff467b82 */ /* 0x000e700000000a00 */
[----:B------:R-:W1:Y:S08]  /*4b50*/  LDC.64 R68, c[0x0][0xb28] ;  /* 0x0002ca00ff447b82 */ /* 0x000e700000000a00 */
[----:B------:R-:W1:Y:S01]  /*4b60*/  LDC.64 R146, c[0x0][0x8b0] ;  /* 0x00022c00ff927b82 */ /* 0x000e620000000a00 */
[----:B---3--:R-:W-:Y:S01]  /*4b70*/  IMAD.IADD R79, R0, 0x1, R79 ;  /* 0x00000001004f7824 */ /* 0x008fe200078e024f */
[----:B------:R-:W-:-:S04]  /*4b80*/  SHF.R.S32.HI R0, RZ, 0x4, R164 ;  /* 0x00000004ff007819 */ /* 0x000fc800000114a4 */
[----:B------:R-:W-:Y:S02]  /*4b90*/  LEA.HI.SX32 R163, R165, R0, 0x1c ;  /* 0x00000000a5a37211 */ /* 0x000fe400078fe2ff */
[----:B------:R-:W3:Y:S08]  /*4ba0*/  LDC.64 R144, c[0x0][0x8a8] ;  /* 0x00022a00ff907b82 */ /* 0x000ef00000000a00 */
[----:B--2-4-:R-:W1:Y:S02]  /*4bb0*/  LDC R156, c[0x0][0x374] ;  /* 0x0000dd00ff9c7b82 */ /* 0x014e640000000800 */
.L_x_124:
[----:B------:R-:W-:Y:S02]  /*4bc0*/  LEA R0, R169, UR49, 0x3 ;  /* 0x00000031a9007c11 */ /* 0x000fe4000f8e18ff */
[----:B------:R-:W-:Y:S02]  /*4bd0*/  SHF.L.U32 R3, R161, 0x1f, RZ ;  /* 0x0000001fa1037819 */ /* 0x000fe400000006ff */
[----:B-1----:R-:W-:Y:S02]  /*4be0*/  LEA R16, R169, UR49, 0x4 ;  /* 0x00000031a9107c11 */ /* 0x002fe4000f8e20ff */
[----:B------:R-:W2:Y:S02]  /*4bf0*/  SYNCS.PHASECHK.TRANS64.TRYWAIT P0, [R0+URZ+0xb0], R3 ;  /* 0x0000b003000075a7 */ /* 0x000ea400080011ff */
[----:B--2---:R-:W-:Y:S05]  /*4c00*/  @!P0 BRA `(.L_x_83) ;  /* 0x0000006c00b88947 */ /* 0x004fea0003800000 */
.L_x_168:
[----:B------:R-:W4:Y:S01]  /*4c10*/  LDC.64 R12, c[0x0][0xb10] ;  /* 0x0002c400ff0c7b82 */ /* 0x000f220000000a00 */
[----:B------:R-:W3:Y:S01]  /*4c20*/  LDS.128 R16, [R16+0x120] ;  /* 0x0001200010107984 */ /* 0x000ee20000000c00 */
[----:B-1----:R-:W-:Y:S01]  /*4c30*/  ISETP.NE.AND P1, PT, R73, 0x1, PT ;  /* 0x000000014900780c */ /* 0x002fe20003f25270 */
[----:B--2---:R-:W-:Y:S01]  /*4c40*/  VIADD R0, R0, 0xc0 ;  /* 0x000000c000007836 */ /* 0x004fe20000000000 */
[----:B------:R-:W-:Y:S04]  /*4c50*/  ISETP.GE.AND P0, PT, R72, 0x1, PT ;  /* 0x000000014800780c */ /* 0x000fe80003f06270 */
[----:B------:R-:W1:Y:S01]  /*4c60*/  LDC.64 R10, c[0x0][0xb18] ;  /* 0x0002c600ff0a7b82 */ /* 0x000e620000000a00 */
[----:B------:R-:W-:Y:S01]  /*4c70*/  PRMT R0, RZ, 0x654, R0 ;  /* 0x00000654ff007816 */ /* 0x000fe20000000000 */
[----:B------:R-:W-:Y:S01]  /*4c80*/  @!PT LDS RZ, [RZ] ;  /* 0x00000000fffff984 */ /* 0x000fe20000000800 */
[----:B------:R-:W-:Y:S01]  /*4c90*/  @!PT LDS RZ, [RZ] ;  /* 0x00000000fffff984 */ /* 0x000fe20000000800 */
[----:B------:R-:W-:Y:S01]  /*4ca0*/  @!PT LDS RZ, [RZ] ;  /* 0x00000000fffff984 */ /* 0x000fe20000000800 */
[----:B------:R-:W-:Y:S01]  /*4cb0*/  @!PT LDS RZ, [RZ] ;  /* 0x00000000fffff984 */ /* 0x000fe20000000800 */
[----:B------:R2:W-:Y:S06]  /*4cc0*/  MEMBAR.ALL.CTA ;  /* 0x0000000000007992 */ /* 0x0005ec0000008000 */
[----:B--2---:R-:W2:Y:S01]  /*4cd0*/  FENCE.VIEW.ASYNC.S ;  /* 0x00000000000073c6 */ /* 0x004ea20000000000 */
[----:B------:R-:W1:Y:S08]  /*4ce0*/  @!P1 LDC R14, c[0x0][0xb20] ;  /* 0x0002c800ff0e9b82 */ /* 0x000e700000000800 */
[----:B------:R-:W1:Y:S01]  /*4cf0*/  @!P1 LDC R9, c[0x0][0xb0c] ;  /* 0x0002c300ff099b82 */ /* 0x000e620000000800 */
[----:B--2---:R2:W-:Y:S01]  /*4d00*/  SYNCS.ARRIVE.TRANS64.RED.A1T0 RZ, [R0+URZ], RZ ;  /* 0x000000ff00ff79a7 */ /* 0x0045e200081004ff */
[----:B---3--:R-:W-:Y:S04]  /*4d10*/  LOP3.LUT P4, RZ, R18, 0x1, RZ, 0xc0, !PT ;  /* 0x0000000112ff7812 */ /* 0x008fe8000788c0ff */
[----:B------:R-:W-:Y:S09]  /*4d20*/  P2R R168, PR, RZ, 0x10 ;  /* 0x00000010ffa87803 */ /* 0x000ff20000000000 */
[----:B------:R-:W-:Y:S02]  /*4d30*/  @P4 MOV R77, R16 ;  /* 0x00000010004d4202 */ /* 0x000fe40000000f00 */
[----:B------:R-:W-:Y:S01]  /*4d40*/  @P4 LOP3.LUT R75, R17, 0xffff, RZ, 0xc0, !PT ;  /* 0x0000ffff114b4812 */ /* 0x000fe200078ec0ff */
[----:B--2-4-:R-:W-:Y:S06]  /*4d50*/  @!P0 BRA `(.L_x_84) ;  /* 0x0000000000a48947 */ /* 0x014fec0003800000 */
[----:B------:R-:W-:Y:S01]  /*4d60*/  IMAD.HI.U32 R24, R156, R71, RZ ;  /* 0x000000479c187227 */ /* 0x000fe200078e00ff */
[----:B------:R-:W-:Y:S02]  /*4d70*/  ISETP.NE.AND P0, PT, R70, 0x1, PT ;  /* 0x000000014600780c */ /* 0x000fe40003f05270 */
[----:B------:R-:W-:Y:S01]  /*4d80*/  ISETP.NE.AND P2, PT, R72, 0x1, PT ;  /* 0x000000014800780c */ /* 0x000fe20003f45270 */
[-C--:B------:R-:W-:Y:S01]  /*4d90*/  IMAD.HI.U32 R22, R157, R148.reuse, RZ ;  /* 0x000000949d167227 */ /* 0x080fe200078e00ff */
[----:B------:R-:W-:Y:S02]  /*4da0*/  SHF.R.U32.HI R23, RZ, R155, R24 ;  /* 0x0000009bff177219 */ /* 0x000fe40000011618 */
[----:B------:R-:W-:Y:S01]  /*4db0*/  ISETP.NE.AND P3, PT, R74, 0x1, PT ;  /* 0x000000014a00780c */ /* 0x000fe20003f65270 */
[----:B------:R-:W-:Y:S01]  /*4dc0*/  IMAD.HI.U32 R28, R75, R71, RZ ;  /* 0x000000474b1c7227 */ /* 0x000fe200078e00ff */
[----:B------:R-:W-:Y:S02]  /*4dd0*/  SHF.R.U32.HI R22, RZ, R149, R22 ;  /* 0x00000095ff167219 */ /* 0x000fe40000011616 */
[----:B------:R-:W-:Y:S01]  /*4de0*/  SEL R3, R156, R23, !P0 ;  /* 0x000000179c037207 */ /* 0x000fe20004000000 */
[----:B------:R-:W-:Y:S01]  /*4df0*/  IMAD.HI.U32 R26, R77, R148, RZ ;  /* 0x000000944d1a7227 */ /* 0x000fe200078e00ff */
[----:B------:R-:W-:Y:S03]  /*4e00*/  SEL R7, R157, R22, !P3 ;  /* 0x000000169d077207 */ /* 0x000fe60005800000 */
[-C--:B------:R-:W-:Y:S01]  /*4e10*/  IMAD.HI.U32 R22, R3, R68.reuse, RZ ;  /* 0x0000004403167227 */ /* 0x080fe200078e00ff */
[----:B------:R-:W-:Y:S03]  /*4e20*/  SHF.R.U32.HI R26, RZ, R149, R26 ;  /* 0x00000095ff1a7219 */ /* 0x000fe6000001161a */
[----:B------:R-:W-:Y:S01]  /*4e30*/  IMAD.HI.U32 R24, R7, R68, RZ ;  /* 0x0000004407187227 */ /* 0x000fe200078e00ff */
[----:B------:R-:W-:Y:S02]  /*4e40*/  @P2 SHF.R.U32.HI R3, RZ, R69, R22 ;  /* 0x00000045ff032219 */ /* 0x000fe40000011616 */
[----:B------:R-:W-:Y:S02]  /*4e50*/  SHF.R.U32.HI R22, RZ, R155, R28 ;  /* 0x0000009bff167219 */ /* 0x000fe4000001161c */
[----:B------:R-:W-:Y:S01]  /*4e60*/  @P2 SHF.R.U32.HI R7, RZ, R69, R24 ;  /* 0x00000045ff072219 */ /* 0x000fe20000011618 */
[C---:B------:R-:W-:Y:S01]  /*4e70*/  IMAD R2, R72.reuse, R3, RZ ;  /* 0x0000000348027224 */ /* 0x040fe200078e02ff */
[----:B------:R-:W-:Y:S02]  /*4e80*/  SEL R5, R75, R22, !P0 ;  /* 0x000000164b057207 */ /* 0x000fe40004000000 */
[----:B------:R-:W-:Y:S01]  /*4e90*/  SEL R3, R77, R26, !P3 ;  /* 0x0000001a4d037207 */ /* 0x000fe20005800000 */
[----:B------:R-:W-:Y:S01]  /*4ea0*/  IMAD R4, R72, R7, RZ ;  /* 0x0000000748047224 */ /* 0x000fe200078e02ff */
[C---:B------:R-:W-:Y:S01]  /*4eb0*/  ISETP.GE.AND P0, PT, R5.reuse, R2, PT ;  /* 0x000000020500720c */ /* 0x040fe20003f06270 */
[----:B------:R-:W-:Y:S03]  /*4ec0*/  IMAD.HI.U32 R6, R5, R68, RZ ;  /* 0x0000004405067227 */ /* 0x000fe600078e00ff */
[----:B------:R-:W-:Y:S01]  /*4ed0*/  ISETP.GE.OR P0, PT, R3, R4, P0 ;  /* 0x000000040300720c */ /* 0x000fe20000706670 */
[----:B------:R-:W-:Y:S01]  /*4ee0*/  IMAD.MOV R4, RZ, RZ, -R3 ;  /* 0x000000ffff047224 */ /* 0x000fe200078e0a03 */
[-C--:B------:R-:W-:Y:S03]  /*4ef0*/  SHF.R.U32.HI R6, RZ, R69.reuse, R6 ;  /* 0x00000045ff067219 */ /* 0x080fe60000011606 */
[----:B------:R-:W-:Y:S01]  /*4f00*/  IMAD R77, R74, R4, R77 ;  /* 0x000000044a4d7224 */ /* 0x000fe200078e024d */
[----:B------:R-:W-:Y:S05]  /*4f10*/  SEL R15, R5, R6, !P2 ;  /* 0x00000006050f7207 */ /* 0x000fea0005000000 */
[----:B------:R-:W-:Y:S02]  /*4f20*/  IMAD.MOV R6, RZ, RZ, -R15 ;  /* 0x000000ffff067224 */ /* 0x000fe400078e0a0f */
[C---:B------:R-:W-:Y:S04]  /*4f30*/  @!P0 IMAD.HI.U32 R2, R3.reuse, R68, RZ ;  /* 0x0000004403028227 */ /* 0x040fe800078e00ff */
[----:B------:R-:W-:Y:S01]  /*4f40*/  IMAD R6, R72, R6, R5 ;  /* 0x0000000648067224 */ /* 0x000fe200078e0205 */
[----:B------:R-:W-:Y:S04]  /*4f50*/  @!P0 SHF.R.U32.HI R2, RZ, R69, R2 ;  /* 0x00000045ff028219 */ /* 0x000fe80000011602 */
[----:B------:R-:W-:Y:S02]  /*4f60*/  @!P0 SEL R0, R3, R2, !P2 ;  /* 0x0000000203008207 */ /* 0x000fe40005000000 */
[----:B------:R-:W-:Y:S02]  /*4f70*/  IADD3 R2, PT, PT, -R5, RZ, RZ ;  /* 0x000000ff05027210 */ /* 0x000fe40007ffe1ff */
[----:B------:R-:W-:Y:S01]  /*4f80*/  @!P0 IADD3 R8, PT, PT, R15, -R0, RZ ;  /* 0x800000000f088210 */ /* 0x000fe20007ffe0ff */
[----:B------:R-:W-:Y:S02]  /*4f90*/  @!P0 IMAD R0, R7, R6, R0 ;  /* 0x0000000607008224 */ /* 0x000fe400078e0200 */
[----:B------:R-:W-:Y:S02]  /*4fa0*/  IMAD R75, R70, R2, R75 ;  /* 0x00000002464b7224 */ /* 0x000fe400078e024b */
[----:B------:R-:W-:Y:S02]  /*4fb0*/  @!P0 IMAD R5, R8, R72, R3 ;  /* 0x0000004808058224 */ /* 0x000fe400078e0203 */
[----:B------:R-:W-:Y:S04]  /*4fc0*/  @!P0 IMAD.MOV.U32 R3, RZ, RZ, R0 ;  /* 0x000000ffff038224 */ /* 0x000fe800078e0000 */
[----:B------:R-:W-:Y:S02]  /*4fd0*/  IMAD R77, R3, R74, R77 ;  /* 0x0000004a034d7224 */ /* 0x000fe400078e024d */
[----:B------:R-:W-:Y:S07]  /*4fe0*/  IMAD R75, R5, R70, R75 ;  /* 0x00000046054b7224 */ /* 0x000fee00078e024b */
.L_x_84:
[----:B-1----:R-:W-:Y:S01]  /*4ff0*/  @!P1 ISETP.NE.AND P0, PT, R10, 0x1, PT ;  /* 0x000000010a00980c */ /* 0x002fe20003f05270 */
[----:B------:R-:W-:Y:S01]  /*5000*/  @!P1 IMAD.HI.U32 R0, R77, R12, RZ ;  /* 0x0000000c4d009227 */ /* 0x000fe200078e00ff */
[----:B------:R-:W-:Y:S01]  /*5010*/  @!P1 ISETP.NE.AND P2, PT, R9, 0x1, PT ;  /* 0x000000010900980c */ /* 0x000fe20003f45270 */
[----:B------:R-:W-:Y:S01]  /*5020*/  ULOP3.LUT UP0, URZ, UR48, 0x1b0, URZ, 0xc0, !UPT ;  /* 0x000001b030ff7892 */ /* 0x000fe2000f80c0ff */
[----:B------:R-:W-:Y:S01]  /*5030*/  R2UR UR42, R21 ;  /* 0x00000000152a72ca */ /* 0x000fe200000e0000 */
[----:B------:R-:W-:Y:S01]  /*5040*/  @!P1 IMAD.HI.U32 R3, R75, R11, RZ ;  /* 0x0000000b4b039227 */ /* 0x000fe200078e00ff */
[----:B------:R-:W-:Y:S02]  /*5050*/  @!P1 SHF.R.U32.HI R0, RZ, R13, R0 ;  /* 0x0000000dff009219 */ /* 0x000fe40000011600 */
[----:B------:R-:W-:Y:S01]  /*5060*/  R2UR UR41, R20 ;  /* 0x00000000142972ca */ /* 0x000fe200000e0000 */
[----:B------:R-:W-:Y:S01]  /*5070*/  VIADD R169, R169, 0x1 ;  /* 0x00000001a9a97836 */ /* 0x000fe20000000000 */
[----:B------:R-:W-:Y:S02]  /*5080*/  @!P1 SHF.R.U32.HI R2, RZ, R14, R3 ;  /* 0x0000000eff029219 */ /* 0x000fe40000011603 */
[----:B------:R-:W-:Y:S02]  /*5090*/  @!P1 SEL R3, R77, R0, !P2 ;  /* 0x000000004d039207 */ /* 0x000fe40005000000 */
[----:B------:R-:W-:Y:S02]  /*50a0*/  @!P1 SEL R2, R75, R2, !P0 ;  /* 0x000000024b029207 */ /* 0x000fe40004000000 */
[----:B------:R-:W-:Y:S01]  /*50b0*/  @P4 SHF.R.U32.HI R158, RZ, 0x10, R17 ;  /* 0x00000010ff9e4819 */ /* 0x000fe20000011611 */
[----:B------:R-:W-:Y:S02]  /*50c0*/  USHF.L.U32 UR42, UR42, 0x7, URZ ;  /* 0x000000072a2a7899 */ /* 0x000fe400080006ff */
[----:B------:R-:W-:Y:S02]  /*50d0*/  @!P1 IMAD.IADD R0, R2, 0x1, -R3 ;  /* 0x0000000102009824 */ /* 0x000fe400078e0a03 */
[----:B------:R-:W-:Y:S01]  /*50e0*/  @!P1 IMAD.IADD R2, R3, 0x1, -R2 ;  /* 0x0000000103029824 */ /* 0x000fe200078e0a02 */
[----:B------:R-:W-:Y:S01]  /*50f0*/  USHF.L.U32 UR41, UR41, 0x8, URZ ;  /* 0x0000000829297899 */ /* 0x000fe200080006ff */
[----:B------:R-:W-:Y:S02]  /*5100*/  @!P1 IMAD R77, R0, R9, R77 ;  /* 0x00000009004d9224 */ /* 0x000fe400078e024d */
[----:B------:R-:W-:Y:S01]  /*5110*/  @!P1 IMAD R75, R2, R10, R75 ;  /* 0x0000000a024b9224 */ /* 0x000fe200078e024b */
[----:B------:R-:W-:Y:S08]  /*5120*/  BRA.U !UP0, `(.L_x_85) ;  /* 0x0000000108407547 */ /* 0x000ff0000b800000 */
[----:B------:R-:W1:Y:S01]  /*5130*/  LDCU.64 UR8, c[0x4][0x88] ;  /* 0x01001100ff0877ac */ /* 0x000e620008000a00 */
[----:B------:R-:W-:Y:S01]  /*5140*/  MOV R3, 0x0 ;  /* 0x0000000000037802 */ /* 0x000fe20000000f00 */
[----:B------:R-:W-:Y:S02]  /*5150*/  HFMA2 R12, -RZ, RZ, 0, 5.9604644775390625e-08 ;  /* 0x00000001ff0c7431 */ /* 0x000fe400000001ff */
[----:B------:R-:W-:Y:S02]  /*5160*/  IMAD.MOV.U32 R8, RZ, RZ, 0x70 ;  /* 0x00000070ff087424 */ /* 0x000fe400078e00ff */
[----:B------:R-:W-:Y:S01]  /*5170*/  IMAD.MOV.U32 R13, RZ, RZ, RZ ;  /* 0x000000ffff0d7224 */ /* 0x000fe200078e00ff */
[----:B------:R-:W2:Y:S01]  /*5180*/  LDCU.64 UR6, c[0x4][0x90] ;  /* 0x01001200ff0677ac */ /* 0x000ea20008000a00 */
[----:B------:R-:W3:Y:S01]  /*5190*/  LDC.64 R2, c[0x4][R3] ;  /* 0x0100000003027b82 */ /* 0x000ee20000000a00 */
[----:B------:R-:W4:Y:S01]  /*51a0*/  LDCU.64 UR4, c[0x4][0x8] ;  /* 0x01000100ff0477ac */ /* 0x000f220008000a00 */
[----:B-1----:R-:W-:Y:S01]  /*51b0*/  MOV R5, UR9 ;  /* 0x0000000900057c02 */ /* 0x002fe20008000f00 */
[----:B------:R-:W-:Y:S01]  /*51c0*/  IMAD.U32 R4, RZ, RZ, UR8 ;  /* 0x00000008ff047e24 */ /* 0x000fe2000f8e00ff */
[----:B--2---:R-:W-:Y:S01]  /*51d0*/  MOV R7, UR7 ;  /* 0x0000000700077c02 */ /* 0x004fe20008000f00 */
[----:B------:R-:W-:Y:S01]  /*51e0*/  IMAD.U32 R6, RZ, RZ, UR6 ;  /* 0x00000006ff067e24 */ /* 0x000fe2000f8e00ff */
[----:B----4-:R-:W-:Y:S01]  /*51f0*/  MOV R11, UR5 ;  /* 0x00000005000b7c02 */ /* 0x010fe20008000f00 */
[----:B------:R-:W-:Y:S02]  /*5200*/  IMAD.U32 R10, RZ, RZ, UR4 ;  /* 0x00000004ff0a7e24 */ /* 0x000fe4000f8e00ff */
[----:B------:R-:W-:Y:S07]  /*5210*/  LEPC R20, `(.L_x_85) ;  /* 0x000000001014794e */ /* 0x000fee0000000000 */
[----:B---3-5:R-:W-:Y:S05]  /*5220*/  CALL.ABS.NOINC R2 ;  /* 0x0000000002007343 */ /* 0x028fea0003c00000 */
.L_x_85:
[----:B------:R-:W-:Y:S01]  /*5230*/  LOP3.LUT P0, RZ, R166, 0x1b0, RZ, 0xc0, !PT ;  /* 0x000001b0a6ff7812 */ /* 0x000fe2000780c0ff */
[----:B------:R-:W-:Y:S11]  /*5240*/  BSSY.RECONVERGENT B6, `(.L_x_86) ;  /* 0x0000013000067945 */ /* 0x000ff60003800200 */
[----:B------:R-:W-:Y:S01]  /*5250*/  @!UPT UIADD3 URZ, UPT, UPT, URZ, URZ, URZ ;  /* 0x000000fffffff290 */ /* 0x000fe2000fffe0ff */
[----:B------:R-:W-:Y:S05]  /*5260*/  @!P0 BRA `(.L_x_87) ;  /* 0x0000000000408947 */ /* 0x000fea0003800000 */
        /* <DEDUP_REMOVED lines=16> */
.L_x_87:
[----:B------:R-:W-:Y:S05]  /*5370*/  BSYNC.RECONVERGENT B6 ;  /* 0x0000000000067941 */ /* 0x000fea0003800200 */
.L_x_86:
[----:B------:R-:W-:Y:S01]  /*5380*/  ISETP.NE.U32.AND P4, PT, R146, RZ, PT ;  /* 0x000000ff9200720c */ /* 0x000fe20003f85070 */
[----:B------:R-:W-:Y:S01]  /*5390*/  UISETP.NE.AND UP2, UPT, UR50, URZ, UPT ;  /* 0x000000ff3200728c */ /* 0x000fe2000bf45270 */
[----:B------:R-:W-:Y:S01]  /*53a0*/  ISETP.NE.U32.AND P2, PT, RZ, UR38, PT ;  /* 0x00000026ff007c0c */ /* 0x000fe2000bf45070 */
[----:B------:R-:W-:Y:S01]  /*53b0*/  UISETP.NE.U32.AND UP1, UPT, UR44, URZ, UPT ;  /* 0x000000ff2c00728c */ /* 0x000fe2000bf25070 */
[----:B------:R-:W-:Y:S01]  /*53c0*/  ISETP.NE.AND.EX P4, PT, R147, RZ, PT, P4 ;  /* 0x000000ff9300720c */ /* 0x000fe20003f85340 */
[----:B------:R-:W-:Y:S01]  /*53d0*/  UPLOP3.LUT UP0, UPT, UPT, UPT, UPT, 0x40, 0x4 ;  /* 0x000000000004789c */ /* 0x000fe20003f0e870 */
[----:B------:R-:W-:Y:S01]  /*53e0*/  ISETP.NE.AND.EX P2, PT, RZ, UR39, PT, P2 ;  /* 0x00000027ff007c0c */ /* 0x000fe2000bf45320 */
[----:B------:R-:W-:Y:S01]  /*53f0*/  UISETP.NE.AND.EX UP1, UPT, UR45, URZ, UPT, UP1 ;  /* 0x000000ff2d00728c */ /* 0x000fe2000bf25310 */
[----:B------:R-:W-:Y:S04]  /*5400*/  PLOP3.LUT P1, PT, PT, PT, UP2, 0x80, 0x8 ;  /* 0x000000000008781c */ /* 0x000fe80003f2f028 */
[----:B------:R-:W-:Y:S06]  /*5410*/  @UP2 UPLOP3.LUT UP0, UPT, UPT, UPT, UP1, 0x80, 0x8 ;  /* 0x000000000008289c */ /* 0x000fec0003f0f010 */
[----:B------:R-:W-:Y:S01]  /*5420*/  PLOP3.LUT P0, PT, PT, PT, UP0, 0x80, 0x8 ;  /* 0x000000000008781c */ /* 0x000fe20003f0f008 */
[----:B------:R-:W-:Y:S01]  /*5430*/  @!UPT UIADD3 URZ, UPT, UPT, URZ, URZ, URZ ;  /* 0x000000fffffff290 */ /* 0x000fe2000fffe0ff */
[----:B------:R-:W-:Y:S11]  /*5440*/  BRA.U !UP1, `(.L_x_88) ;  /* 0x0000000109387547 */ /* 0x000ff6000b800000 */
[----:B------:R-:W-:Y:S01]  /*5450*/  UISETP.NE.U32.AND UP0, UPT, UR38, URZ, UPT ;  /* 0x000000ff2600728c */ /* 0x000fe2000bf05070 */
[----:B------:R-:W-:Y:S02]  /*5460*/  HFMA2 R0, -RZ, RZ, 0, 5.9604644775390625e-08 ;  /* 0x00000001ff007431 */ /* 0x000fe400000001ff */
[----:B------:R-:W-:Y:S01]  /*5470*/  IMAD.MOV.U32 R151, RZ, RZ, 0x1 ;  /* 0x00000001ff977424 */ /* 0x000fe200078e00ff */
[----:B------:R-:W-:Y:S06]  /*5480*/  UISETP.NE.AND.EX UP0, UPT, UR39, URZ, UPT, UP0 ;  /* 0x000000ff2700728c */ /* 0x000fec000bf05300 */
[----:B------:R-:W-:Y:S05]  /*5490*/  PLOP3.LUT P3, PT, PT, PT, UP0, 0x80, 0x8 ;  /* 0x000000000008781c */ /* 0x000fea0003f6f008 */
[----:B------:R-:W1:Y:S01]  /*54a0*/  @UP0 LDCU.64 UR6, c[0x0][0x888] ;  /* 0x00011100ff0607ac */ /* 0x000e620008000a00 */
[----:B------:R-:W-:Y:S07]  /*54b0*/  @UP0 UIMAD UR4, UR36, UR44, URZ ;  /* 0x0000002c240402a4 */ /* 0x000fee000f8e02ff */
[----:B------:R-:W-:Y:S01]  /*54c0*/  @!P3 PRMT R151, R0, 0x7610, R151 ;  /* 0x000076100097b816 */ /* 0x000fe20000000097 */
[----:B-1----:R-:W-:Y:S03]  /*54d0*/  @UP0 UIMAD.WIDE UR6, UR4, 0x4, UR6 ;  /* 0x00000004040608a5 */ /* 0x002fe6000f8e0206 */
[----:B------:R-:W1:Y:S03]  /*54e0*/  @!UP0 LDCU UR4, c[0x0][0x880] ;  /* 0x00011000ff0487ac */ /* 0x000e660008000800 */
[----:B------:R-:W-:Y:S01]  /*54f0*/  IMAD.U32 R2, RZ, RZ, UR6 ;  /* 0x00000006ff027e24 */ /* 0x000fe2000f8e00ff */
[----:B------:R-:W-:Y:S05]  /*5500*/  MOV R3, UR7 ;  /* 0x0000000700037c02 */ /* 0x000fea0008000f00 */
[----:B-----5:R2:W5:Y:S02]  /*5510*/  @P3 LDG.E R82, desc[UR46][R2.64] ;  /* 0x0000002e02523981 */ /* 0x020564000c1e1900 */
[----:B-12---:R-:W-:Y:S02]  /*5520*/  @!P3 IMAD.U32 R82, RZ, RZ, UR4 ;  /* 0x00000004ff52be24 */ /* 0x006fe4000f8e00ff */
.L_x_88:
[----:B------:R-:W-:Y:S05]  /*5530*/  @!P4 BRA `(.L_x_89) ;  /* 0x000000000020c947 */ /* 0x000fea0003800000 */
[----:B------:R-:W-:Y:S04]  /*5540*/  ISETP.NE.U32.AND P3, PT, R144, RZ, PT ;  /* 0x000000ff9000720c */ /* 0x000fe80003f65070 */
[----:B------:R-:W-:Y:S11]  /*5550*/  ISETP.NE.AND.EX P3, PT, R145, RZ, PT, P3 ;  /* 0x000000ff9100720c */ /* 0x000ff60003f65330 */
[----:B------:R-:W-:Y:S02]  /*5560*/  @!UPT UIADD3 URZ, UPT, UPT, URZ, URZ, URZ ;  /* 0x000000fffffff290 */ /* 0x000fe4000fffe0ff */
[----:B------:R-:W1:Y:S01]  /*5570*/  @P3 LDC.64 R2, c[0x0][0x8a8] ;  /* 0x00022a00ff023b82 */ /* 0x000e620000000a00 */
[----:B------:R-:W-:Y:S04]  /*5580*/  @P3 IMAD R0, R146, UR36, RZ ;  /* 0x0000002492003c24 */ /* 0x000fe8000f8e02ff */
[----:B-1----:R-:W-:Y:S05]  /*5590*/  @P3 IMAD.WIDE R2, R0, 0x4, R2 ;  /* 0x0000000400023825 */ /* 0x002fea00078e0202 */
[----:B-----5:R1:W5:Y:S02]  /*55a0*/  @P3 LDG.E R78, desc[UR46][R2.64] ;  /* 0x0000002e024e3981 */ /* 0x020364000c1e1900 */
[----:B-1----:R-:W2:Y:S02]  /*55b0*/  @!P3 LDC R78, c[0x0][0x8a0] ;  /* 0x00022800ff4ebb82 */ /* 0x002ea40000000800 */
.L_x_89:
[----:B-----5:R-:W-:Y:S01]  /*55c0*/  ISETP.NE.AND P4, PT, R82, RZ, PT ;  /* 0x000000ff5200720c */ /* 0x020fe20003f85270 */
[----:B------:R-:W-:Y:S01]  /*55d0*/  BSSY B1, `(.L_x_90) ;  /* 0x0000048000017945 */ /* 0x000fe20003800000 */
[----:B------:R-:W-:Y:S01]  /*55e0*/  SEL R7, RZ, 0xffffffff, P2 ;  /* 0xffffffffff077807 */ /* 0x000fe20001000000 */
[----:B------:R-:W-:Y:S01]  /*55f0*/  IMAD.MOV.U32 R109, RZ, RZ, 0x1 ;  /* 0x00000001ff6d7424 */ /* 0x000fe200078e00ff */
[----:B------:R-:W-:Y:S01]  /*5600*/  LOP3.LUT P3, RZ, R151, 0xff, RZ, 0xc0, !PT ;  /* 0x000000ff97ff7812 */ /* 0x000fe2000786c0ff */
[----:B------:R-:W-:Y:S01]  /*5610*/  IMAD R80, R76, 0x100, R79 ;  /* 0x000001004c507824 */ /* 0x000fe200078e024f */
[----:B------:R-:W-:Y:S02]  /*5620*/  @P1 SEL R0, RZ, 0xffffffff, P4 ;  /* 0xffffffffff001807 */ /* 0x000fe40002000000 */
[----:B------:R-:W-:Y:S02]  /*5630*/  CS2R R98, SRZ ;  /* 0x0000000000627805 */ /* 0x000fe4000001ff00 */
[----:B------:R-:W-:Y:S02]  /*5640*/  LEA R3, R160, UR49, 0x3 ;  /* 0x00000031a0037c11 */ /* 0x000fe4000f8e18ff */
[----:B------:R-:W-:Y:S02]  /*5650*/  CS2R R96, SRZ ;  /* 0x0000000000607805 */ /* 0x000fe4000001ff00 */
[----:B------:R-:W-:Y:S02]  /*5660*/  @P0 SEL R0, R7, R0, !P3 ;  /* 0x0000000007000207 */ /* 0x000fe40005800000 */
[----:B------:R-:W-:Y:S02]  /*5670*/  CS2R R94, SRZ ;  /* 0x00000000005e7805 */ /* 0x000fe4000001ff00 */
[----:B------:R-:W-:Y:S02]  /*5680*/  LEA R108, R76, UR49, 0x3 ;  /* 0x000000314c6c7c11 */ /* 0x000fe4000f8e18ff */
[----:B------:R-:W-:Y:S02]  /*5690*/  CS2R R92, SRZ ;  /* 0x00000000005c7805 */ /* 0x000fe4000001ff00 */
[----:B------:R-:W-:Y:S02]  /*56a0*/  @P1 LOP3.LUT R0, R0, 0x1, RZ, 0xc0, !PT ;  /* 0x0000000100001812 */ /* 0x000fe400078ec0ff */
[----:B------:R-:W-:Y:S02]  /*56b0*/  CS2R R90, SRZ ;  /* 0x00000000005a7805 */ /* 0x000fe4000001ff00 */
[----:B------:R-:W-:Y:S02]  /*56c0*/  SHF.L.U32 R5, R162, 0x1f, RZ ;  /* 0x0000001fa2057819 */ /* 0x000fe400000006ff */
[----:B------:R-:W-:Y:S02]  /*56d0*/  CS2R R88, SRZ ;  /* 0x0000000000587805 */ /* 0x000fe4000001ff00 */
[----:B------:R-:W-:Y:S02]  /*56e0*/  ISETP.NE.U32.OR P6, PT, R0, 0x1, !P1 ;  /* 0x000000010000780c */ /* 0x000fe40004fc5470 */
[----:B------:R-:W-:Y:S02]  /*56f0*/  CS2R R102, SRZ ;  /* 0x0000000000667805 */ /* 0x000fe4000001ff00 */
[----:B------:R-:W-:Y:S02]  /*5700*/  PLOP3.LUT P2, PT, PT, PT, UP1, 0x80, 0x8 ;  /* 0x000000000008781c */ /* 0x000fe40003f4f018 */
[----:B------:R-:W-:Y:S02]  /*5710*/  CS2R R100, SRZ ;  /* 0x0000000000647805 */ /* 0x000fe4000001ff00 */
[----:B------:R-:W-:Y:S02]  /*5720*/  SEL R0, RZ, 0xffffffff, P4 ;  /* 0xffffffffff007807 */ /* 0x000fe40002000000 */
[----:B------:R-:W-:Y:S03]  /*5730*/  P2R R117, PR, RZ, 0x40 ;  /* 0x00000040ff757803 */ /* 0x000fe60000000000 */
[----:B------:R-:W-:Y:S04]  /*5740*/  @P6 SHF.L.U32 R2, R159, 0x1f, RZ ;  /* 0x0000001f9f026819 */ /* 0x000fe800000006ff */
[----:B------:R-:W-:Y:S01]  /*5750*/  @P2 SEL R0, R7, R0, !P3 ;  /* 0x0000000007002207 */ /* 0x000fe20005800000 */
[----:B------:R-:W1:Y:S03]  /*5760*/  @P6 SYNCS.PHASECHK.TRANS64.TRYWAIT P1, [R3+URZ+0x60], R2 ;  /* 0x00006002030065a7 */ /* 0x000e6600080211ff */
[----:B------:R-:W-:Y:S04]  /*5770*/  LOP3.LUT R0, R0, 0x1, RZ, 0xc0, !PT ;  /* 0x0000000100007812 */ /* 0x000fe800078ec0ff */
[----:B------:R-:W-:Y:S04]  /*5780*/  ISETP.NE.U32.AND P5, PT, R0, 0x1, PT ;  /* 0x000000010000780c */ /* 0x000fe80003fa5070 */
[----:B------:R-:W-:Y:S01]  /*5790*/  P2R R110, PR, RZ, 0x20 ;  /* 0x00000020ff6e7803 */ /* 0x000fe20000000000 */
[----:B------:R3:W4:Y:S01]  /*57a0*/  SYNCS.PHASECHK.TRANS64.TRYWAIT P0, [R108+URZ+0xd0], R5 ;  /* 0x0000d0056c0075a7 */ /* 0x00072200080011ff */
[----:B-1----:R-:W-:Y:S01]  /*57b0*/  @P6 SEL R109, RZ, 0x1, !P1 ;  /* 0x00000001ff6d6807 */ /* 0x002fe20004800000 */
[----:B---3--:R-:W-:Y:S06]  /*57c0*/  @!P6 BRA `(.L_x_91) ;  /* 0x0000000000a0e947 */ /* 0x008fec0003800000 */
[----:B------:R-:W-:Y:S01]  /*57d0*/  @P5 IMAD R7, R160, 0x2000, R153 ;  /* 0x00002000a0075824 */ /* 0x000fe200078e0299 */
[----:B------:R-:W-:Y:S01]  /*57e0*/  ISETP.NE.AND P1, PT, R109, RZ, PT ;  /* 0x000000ff6d00720c */ /* 0x000fe20003f25270 */
[----:B------:R-:W-:Y:S01]  /*57f0*/  BSSY B0, `(.L_x_92) ;  /* 0x0000011000007945 */ /* 0x000fe20003800000 */
[----:B------:R-:W-:Y:S01]  /*5800*/  CS2R R102, SRZ ;  /* 0x0000000000667805 */ /* 0x000fe2000001ff00 */
[----:B------:R-:W-:Y:S01]  /*5810*/  @P5 VIADD R2, R7, UR49 ;  /* 0x0000003107025c36 */ /* 0x000fe20008000000 */
[----:B------:R-:W-:Y:S02]  /*5820*/  CS2R R100, SRZ ;  /* 0x0000000000647805 */ /* 0x000fe4000001ff00 */
[----:B------:R-:W-:Y:S02]  /*5830*/  CS2R R90, SRZ ;  /* 0x00000000005a7805 */ /* 0x000fe4000001ff00 */
[----:B------:R-:W-:Y:S01]  /*5840*/  CS2R R88, SRZ ;  /* 0x0000000000587805 */ /* 0x000fe2000001ff00 */
[--C-:B------:R-:W-:Y:S01]  /*5850*/  @P5 IMAD.IADD R6, R165, 0x1, R2.reuse ;  /* 0x00000001a5065824 */ /* 0x100fe200078e0202 */
[----:B------:R-:W-:Y:S01]  /*5860*/  CS2R R94, SRZ ;  /* 0x00000000005e7805 */ /* 0x000fe2000001ff00 */
[--C-:B------:R-:W-:Y:S01]  /*5870*/  @P5 IMAD.IADD R4, R164, 0x1, R2.reuse ;  /* 0x00000001a4045824 */ /* 0x100fe200078e0202 */
[----:B------:R-:W-:Y:S01]  /*5880*/  CS2R R92, SRZ ;  /* 0x00000000005c7805 */ /* 0x000fe2000001ff00 */
[----:B------:R-:W-:Y:S01]  /*5890*/  @P5 IMAD R2, R163, 0x10, R2 ;  /* 0x00000010a3025824 */ /* 0x000fe200078e0202 */
[----:B------:R-:W-:Y:S02]  /*58a0*/  CS2R R98, SRZ ;  /* 0x0000000000627805 */ /* 0x000fe4000001ff00 */
[----:B------:R-:W-:Y:S01]  /*58b0*/  CS2R R96, SRZ ;  /* 0x0000000000607805 */ /* 0x000fe2000001ff00 */
[----:B------:R-:W-:Y:S06]  /*58c0*/  @P1 BRA `(.L_x_93) ;  /* 0x00000000000c1947 */ /* 0x000fec0003800000 */
[----:B------:R-:W-:Y:S04]  /*58d0*/  SHF.L.U32 R0, R159, 0x1f, RZ ;  /* 0x0000001f9f007819 */ /* 0x000fe800000006ff */
[----:B------:R-:W1:Y:S02]  /*58e0*/  SYNCS.PHASECHK.TRANS64.TRYWAIT P1, [R3+URZ+0x60], R0 ;  /* 0x00006000030075a7 */ /* 0x000e6400080211ff */
[----:B-1----:R-:W-:Y:S05]  /*58f0*/  @!P1 BRA `(.L_x_94) ;  /* 0x0000006000909947 */ /* 0x002fea0003800000 */
.L_x_93:
[----:B------:R-:W-:Y:S05]  /*5900*/  BSYNC B0 ;  /* 0x0000000000007941 */ /* 0x000fea0003800000 */
.L_x_92:
[----:B------:R-:W-:Y:S01]  /*5910*/  ISETP.NE.AND P1, PT, R110, RZ, PT ;  /* 0x000000ff6e00720c */ /* 0x000fe20003f25270 */
[----:B-1----:R-:W-:Y:S02]  /*5920*/  VIADD R3, R3, 0x80 ;  /* 0x0000008003037836 */ /* 0x002fe40000000000 */
[----:B------:R-:W-:Y:S02]  /*5930*/  IMAD.U32 R0, RZ, RZ, UR37 ;  /* 0x00000025ff007e24 */ /* 0x000fe4000f8e00ff */
[----:B------:R-:W-:Y:S03]  /*5940*/  VIADD R160, R160, 0x1 ;  /* 0x00000001a0a07836 */ /* 0x000fe60000000000 */
[----:B------:R-:W-:Y:S05]  /*5950*/  PRMT R0, R0, 0x654, R3 ;  /* 0x0000065400007816 */ /* 0x000fea0000000003 */
[----:B------:R1:W3:Y:S04]  /*5960*/  @P1 LDS.128 R100, [R7+UR49+0x200] ;  /* 0x0002003107641984 */ /* 0x0002e80008000c00 */
[----:B------:R1:W1:Y:S04]  /*5970*/  @P1 LDS.128 R88, [R6+0x200] ;  /* 0x0002000006581984 */ /* 0x0002680000000c00 */
[----:B------:R1:W1:Y:S04]  /*5980*/  @P1 LDS.128 R92, [R4+0x200] ;  /* 0x00020000045c1984 */ /* 0x0002680000000c00 */
[----:B------:R1:W1:Y:S01]  /*5990*/  @P1 LDS.128 R96, [R2+0x200] ;  /* 0x0002000002601984 */ /* 0x0002620000000c00 */
[C---:B------:R-:W-:Y:S01]  /*59a0*/  ISETP.NE.AND P1, PT, R160.reuse, 0x4, PT ;  /* 0x00000004a000780c */ /* 0x040fe20003f25270 */
[----:B------:R-:W-:Y:S01]  /*59b0*/  @!PT LDS RZ, [RZ] ;  /* 0x00000000fffff984 */ /* 0x000fe20000000800 */
[----:B------:R-:W-:Y:S01]  /*59c0*/  @!PT LDS RZ, [RZ] ;  /* 0x00000000fffff984 */ /* 0x000fe20000000800 */
[----:B------:R-:W-:Y:S01]  /*59d0*/  @!PT LDS RZ, [RZ] ;  /* 0x00000000fffff984 */ /* 0x000fe20000000800 */
[----:B------:R-:W-:Y:S01]  /*59e0*/  @!PT LDS RZ, [RZ] ;  /* 0x00000000fffff984 */ /* 0x000fe20000000800 */
[----:B------:R5:W-:Y:S06]  /*59f0*/  MEMBAR.ALL.CTA ;  /* 0x0000000000007992 */ /* 0x000bec0000008000 */
[----:B-----5:R-:W5:Y:S01]  /*5a00*/  FENCE.VIEW.ASYNC.S ;  /* 0x00000000000073c6 */ /* 0x020f620000000000 */
[----:B------:R-:W-:Y:S01]  /*5a10*/  SEL R160, R160, RZ, P1 ;  /* 0x000000ffa0a07207 */ /* 0x000fe20000800000 */
[----:B-----5:R5:W-:Y:S02]  /*5a20*/  SYNCS.ARRIVE.TRANS64.RED.A1T0 RZ, [R0+URZ], RZ ;  /* 0x000000ff00ff79a7 */ /* 0x020be400081004ff */
[----:B-----5:R-:W-:Y:S04]  /*5a30*/  SEL R0, RZ, 0x1, P1 ;  /* 0x00000001ff007807 */ /* 0x020fe80000800000 */
[----:B---3--:R-:W-:Y:S02]  /*5a40*/  LOP3.LUT R159, R159, R0, RZ, 0x3c, !PT ;  /* 0x000000009f9f7212 */ /* 0x008fe400078e3cff */
.L_x_91:
[----:B------:R-:W-:Y:S05]  /*5a50*/  BSYNC B1 ;  /* 0x0000000000017941 */ /* 0x000fea0003800000 */
.L_x_90:
[----:B------:R-:W-:Y:S04]  /*5a60*/  SHF.R.U32.HI R3, RZ, 0x15, R80 ;  /* 0x00000015ff037819 */ /* 0x000fe80000011650 */
[----:B------:R-:W-:Y:S01]  /*5a70*/  LOP3.LUT P1, RZ, R3, 0x3, R154, 0x48, !PT ;  /* 0x0000000303ff7812 */ /* 0x000fe2000782489a */
[----:B------:R-:W-:Y:S01]  /*5a80*/  @!UPT UIADD3 URZ, UPT, UPT, URZ, URZ, URZ ;  /* 0x000000fffffff290 */ /* 0x000fe2000fffe0ff */
[----:B----4-:R-:W-:Y:S11]  /*5a90*/  @P0 BRA `(.L_x_95) ;  /* 0x0000000000080947 */ /* 0x010ff60003800000 */
[----:B------:R-:W3:Y:S02]  /*5aa0*/  SYNCS.PHASECHK.TRANS64.TRYWAIT P0, [R108+URZ+0xd0], R5 ;  /* 0x0000d0056c0075a7 */ /* 0x000ee400080011ff */
[----:B---3--:R-:W-:Y:S05]  /*5ab0*/  @!P0 BRA `(.L_x_96) ;  /* 0x0000006000348947 */ /* 0x008fea0003800000 */
.L_x_95:
[----:B------:R-:W-:Y:S05]  /*5ac0*/  @!P1 BRA `(.L_x_97) ;  /* 0x0000000000409947 */ /* 0x000fea0003800000 */
[----:B------:R-:W3:Y:S01]  /*5ad0*/  LDCU.64 UR8, c[0x4][0x78] ;  /* 0x01000f00ff0877ac */ /* 0x000ee20008000a00 */
[----:B------:R-:W-:Y:S01]  /*5ae0*/  MOV R3, 0x0 ;  /* 0x0000000000037802 */ /* 0x000fe20000000f00 */
[----:B------:R-:W-:Y:S02]  /*5af0*/  HFMA2 R12, -RZ, RZ, 0, 5.9604644775390625e-08 ;  /* 0x00000001ff0c7431 */ /* 0x000fe400000001ff */
[----:B------:R-:W-:Y:S02]  /*5b00*/  IMAD.MOV.U32 R8, RZ, RZ, 0x192 ;  /* 0x00000192ff087424 */ /* 0x000fe400078e00ff */
[----:B------:R-:W-:Y:S01]  /*5b10*/  IMAD.MOV.U32 R13, RZ, RZ, RZ ;  /* 0x000000ffff0d7224 */ /* 0x000fe200078e00ff */
[----:B------:R-:W4:Y:S01]  /*5b20*/  LDCU.64 UR6, c[0x4][0x80] ;  /* 0x01001000ff0677ac */ /* 0x000f220008000a00 */
[----:B-1----:R-:W1:Y:S01]  /*5b30*/  LDC.64 R2, c[0x4][R3] ;  /* 0x0100000003027b82 */ /* 0x002e620000000a00 */
[----:B------:R-:W5:Y:S01]  /*5b40*/  LDCU.64 UR4, c[0x4][0x18] ;  /* 0x01000300ff0477ac */ /* 0x000f620008000a00 */
[----:B---3--:R-:W-:Y:S01]  /*5b50*/  MOV R5, UR9 ;  /* 0x0000000900057c02 */ /* 0x008fe20008000f00 */
[----:B------:R-:W-:Y:S01]  /*5b60*/  IMAD.U32 R4, RZ, RZ, UR8 ;  /* 0x00000008ff047e24 */ /* 0x000fe2000f8e00ff */
[----:B----4-:R-:W-:Y:S01]  /*5b70*/  MOV R7, UR7 ;  /* 0x0000000700077c02 */ /* 0x010fe20008000f00 */
[----:B------:R-:W-:Y:S01]  /*5b80*/  IMAD.U32 R6, RZ, RZ, UR6 ;  /* 0x00000006ff067e24 */ /* 0x000fe2000f8e00ff */
[----:B-----5:R-:W-:Y:S01]  /*5b90*/  MOV R11, UR5 ;  /* 0x00000005000b7c02 */ /* 0x020fe20008000f00 */
[----:B------:R-:W-:Y:S02]  /*5ba0*/  IMAD.U32 R10, RZ, RZ, UR4 ;  /* 0x00000004ff0a7e24 */ /* 0x000fe4000f8e00ff */
[----:B------:R-:W-:Y:S07]  /*5bb0*/  LEPC R20, `(.L_x_97) ;  /* 0x000000001014794e */ /* 0x000fee0000000000 */
[----:B-12---:R-:W-:Y:S05]  /*5bc0*/  CALL.ABS.NOINC R2 ;  /* 0x0000000002007343 */ /* 0x006fea0003c00000 */
.L_x_97:
[----:B------:R-:W-:Y:S01]  /*5bd0*/  SHF.L.U32 R83, R100, 0x10, RZ ;  /* 0x0000001064537819 */ /* 0x000fe200000006ff */
[----:B------:R-:W-:Y:S05]  /*5be0*/  WARPSYNC.ALL ;  /* 0x0000000000007948 */ /* 0x000fea0003800000 */
[----:B------:R-:W-:Y:S01]  /*5bf0*/  R2UR UR4, R80 ;  /* 0x00000000500472ca */ /* 0x000fe200000e0000 */
[----:B------:R-:W-:Y:S01]  /*5c00*/  BSSY.RECONVERGENT B0, `(.L_x_98) ;  /* 0x0000121000007945 */ /* 0x000fe20003800200 */
[----:B------:R-:W-:Y:S02]  /*5c10*/  IADD3 R111, PT, PT, R153, UR49, RZ ;  /* 0x00000031996f7c10 */ /* 0x000fe4000fffe0ff */
[----:B------:R-:W-:Y:S02]  /*5c20*/  SHF.L.U32 R116, R163, 0x4, RZ ;  /* 0x00000004a3747819 */ /* 0x000fe400000006ff */
[-C--:B------:R-:W-:Y:S02]  /*5c30*/  IADD3 R172, PT, PT, R165, R111.reuse, RZ ;  /* 0x0000006fa5ac7210 */ /* 0x080fe40007ffe0ff */
[----:B------:R-:W-:Y:S02]  /*5c40*/  IADD3 R171, PT, PT, R164, R111, RZ ;  /* 0x0000006fa4ab7210 */ /* 0x000fe40007ffe0ff */
[----:B------:R-:W-:Y:S02]  /*5c50*/  IADD3 R170, PT, PT, R111, R116, RZ ;  /* 0x000000746faa7210 */ /* 0x000fe40007ffe0ff */
[C---:B------:R-:W-:Y:S01]  /*5c60*/  PRMT R81, R100.reuse, 0x8880, RZ ;  /* 0x0000888064517816 */ /* 0x040fe200000000ff */
[----:B-1-3--:R-:W2:Y:S01]  /*5c70*/  LDTM.x64 R4, tmem[UR4] ;  /* 0x00000004000479ee */ /* 0x00aea20008340000 */
[----:B------:R-:W-:Y:S02]  /*5c80*/  SHF.R.S32.HI R83, RZ, 0x18, R83 ;  /* 0x00000018ff537819 */ /* 0x000fe40000011453 */
[----:B------:R-:W-:Y:S02]  /*5c90*/  SHF.R.S32.HI R86, RZ, 0x18, R101 ;  /* 0x00000018ff567819 */ /* 0x000fe40000011465 */
[----:B------:R-:W-:Y:S02]  /*5ca0*/  SHF.L.U32 R84, R100, 0x8, RZ ;  /* 0x0000000864547819 */ /* 0x000fe400000006ff */
[----:B------:R-:W-:Y:S02]  /*5cb0*/  SHF.L.U32 R85, R101, 0x8, RZ ;  /* 0x0000000865557819 */ /* 0x000fe400000006ff */
[----:B------:R-:W-:Y:S02]  /*5cc0*/  SHF.R.S32.HI R84, RZ, 0x18, R84 ;  /* 0x00000018ff547819 */ /* 0x000fe40000011454 */
[----:B------:R-:W-:Y:S02]  /*5cd0*/  SHF.R.S32.HI R85, RZ, 0x18, R85 ;  /* 0x00000018ff557819 */ /* 0x000fe40000011455 */
[----:B------:R-:W-:Y:S02]  /*5ce0*/  SHF.L.U32 R87, R98, 0x8, RZ ;  /* 0x0000000862577819 */ /* 0x000fe400000006ff */
[----:B------:R-:W-:Y:S02]  /*5cf0*/  ISETP.NE.AND P0, PT, R167, RZ, PT ;  /* 0x000000ffa700720c */ /* 0x000fe40003f05270 */
[----:B------:R-:W-:Y:S02]  /*5d00*/  SHF.R.S32.HI R87, RZ, 0x18, R87 ;  /* 0x00000018ff577819 */ /* 0x000fe40000011457 */
[----:B------:R-:W-:Y:S02]  /*5d10*/  ISETP.NE.AND P6, PT, R117, RZ, PT ;  /* 0x000000ff7500720c */ /* 0x000fe40003fc5270 */
[----:B------:R-:W-:Y:S01]  /*5d20*/  LEA R118, R160, UR49, 0x3 ;  /* 0x00000031a0767c11 */ /* 0x000fe2000f8e18ff */
[C---:B--2---:R-:W-:Y:S02]  /*5d30*/  IMAD R0, R78.reuse, R4, RZ ;  /* 0x000000044e007224 */ /* 0x044fe400078e02ff */
[C---:B------:R-:W-:Y:S02]  /*5d40*/  IMAD R2, R78.reuse, R5, RZ ;  /* 0x000000054e027224 */ /* 0x040fe400078e02ff */
[----:B------:R-:W-:Y:S02]  /*5d50*/  IMAD R3, R78, R6, RZ ;  /* 0x000000064e037224 */ /* 0x000fe400078e02ff */
[-C--:B------:R-:W-:Y:S01]  /*5d60*/  IMAD R0, R81, R82.reuse, R0 ;  /* 0x0000005251007224 */ /* 0x080fe200078e0200 */
[----:B------:R-:W-:Y:S01]  /*5d70*/  SHF.R.S32.HI R81, RZ, 0x18, R100 ;  /* 0x00000018ff517819 */ /* 0x000fe20000011464 */
[-C--:B------:R-:W-:Y:S01]  /*5d80*/  IMAD R2, R83, R82.reuse, R2 ;  /* 0x0000005253027224 */ /* 0x080fe200078e0202 */
[C---:B------:R-:W-:Y:S01]  /*5d90*/  PRMT R83, R101.reuse, 0x8880, RZ ;  /* 0x0000888065537816 */ /* 0x040fe200000000ff */
[----:B------:R-:W-:Y:S01]  /*5da0*/  IMAD R3, R84, R82, R3 ;  /* 0x0000005254037224 */ /* 0x000fe200078e0203 */
[----:B------:R-:W-:Y:S01]  /*5db0*/  SHF.L.U32 R84, R101, 0x10, RZ ;  /* 0x0000001065547819 */ /* 0x000fe200000006ff */
[C---:B------:R-:W-:Y:S01]  /*5dc0*/  IMAD R7, R78.reuse, R7, RZ ;  /* 0x000000074e077224 */ /* 0x040fe200078e02ff */
[----:B------:R-:W-:Y:S01]  /*5dd0*/  @P6 SHF.L.U32 R119, R159, 0x1f, RZ ;  /* 0x0000001f9f776819 */ /* 0x000fe200000006ff */
[C---:B------:R-:W-:Y:S01]  /*5de0*/  IMAD R4, R78.reuse, R8, RZ ;  /* 0x000000084e047224 */ /* 0x040fe200078e02ff */
[----:B------:R-:W-:Y:S01]  /*5df0*/  SHF.R.S32.HI R84, RZ, 0x18, R84 ;  /* 0x00000018ff547819 */ /* 0x000fe20000011454 */
[----:B------:R-:W-:Y:S02]  /*5e00*/  IMAD R5, R78, R9, RZ ;  /* 0x000000094e057224 */ /* 0x000fe400078e02ff */
[----:B------:R-:W-:Y:S01]  /*5e10*/  IMAD R7, R81, R82, R7 ;  /* 0x0000005251077224 */ /* 0x000fe200078e0207 */
[----:B------:R-:W-:Y:S01]  /*5e20*/  PRMT R81, R102, 0x8880, RZ ;  /* 0x0000888066517816 */ /* 0x000fe200000000ff */
[----:B------:R-:W-:Y:S02]  /*5e30*/  IMAD R6, R78, R10, RZ ;  /* 0x0000000a4e067224 */ /* 0x000fe400078e02ff */
[-C--:B------:R-:W-:Y:S01]  /*5e40*/  IMAD R4, R83, R82.reuse, R4 ;  /* 0x0000005253047224 */ /* 0x080fe200078e0204 */
[----:B------:R-:W-:Y:S01]  /*5e50*/  I2IP.S8.S32.SAT R105, R7, R3, RZ ;  /* 0x0000000307697239 */ /* 0x000fe200000014ff */
[----:B------:R-:W-:Y:S01]  /*5e60*/  IMAD R5, R84, R82, R5 ;  /* 0x0000005254057224 */ /* 0x000fe200078e0205 */
[----:B------:R-:W-:Y:S01]  /*5e70*/  SHF.L.U32 R83, R102, 0x10, RZ ;  /* 0x0000001066537819 */ /* 0x000fe200000006ff */
[----:B------:R-:W-:Y:S01]  /*5e80*/  IMAD R11, R78, R11, RZ ;  /* 0x0000000b4e0b7224 */ /* 0x000fe200078e02ff */
[----:B------:R-:W-:Y:S01]  /*5e90*/  I2IP.S8.S32.SAT R104, R2, R0, R105 ;  /* 0x0000000002687239 */ /* 0x000fe20000001469 */
[----:B------:R-:W-:Y:S01]  /*5ea0*/  IMAD R6, R85, R82, R6 ;  /* 0x0000005255067224 */ /* 0x000fe200078e0206 */
[----:B------:R-:W-:Y:S01]  /*5eb0*/  SHF.R.S32.HI R83, RZ, 0x18, R83 ;  /* 0x00000018ff537819 */ /* 0x000fe20000011453 */
[----:B------:R-:W-:Y:S01]  /*5ec0*/  IMAD R8, R78, R12, RZ ;  /* 0x0000000c4e087224 */ /* 0x000fe200078e02ff */
[----:B------:R-:W-:Y:S01]  /*5ed0*/  SHF.L.U32 R85, R102, 0x8, RZ ;  /* 0x0000000866557819 */ /* 0x000fe200000006ff */
[----:B------:R-:W-:Y:S02]  /*5ee0*/  IMAD R9, R78, R13, RZ ;  /* 0x0000000d4e097224 */ /* 0x000fe400078e02ff */
[----:B------:R-:W-:Y:S01]  /*5ef0*/  IMAD R11, R86, R82, R11 ;  /* 0x00000052560b7224 */ /* 0x000fe200078e020b */
[----:B------:R-:W-:Y:S01]  /*5f00*/  SHF.R.S32.HI R85, RZ, 0x18, R85 ;  /* 0x00000018ff557819 */ /* 0x000fe20000011455 */
[C---:B------:R-:W-:Y:S01]  /*5f10*/  IMAD R10, R78.reuse, R14, RZ ;  /* 0x0000000e4e0a7224 */ /* 0x040fe200078e02ff */
[----:B------:R-:W-:Y:S01]  /*5f20*/  SHF.R.S32.HI R86, RZ, 0x18, R103 ;  /* 0x00000018ff567819 */ /* 0x000fe20000011467 */
[----:B------:R-:W-:Y:S01]  /*5f30*/  IMAD R8, R81, R82, R8 ;  /* 0x0000005251087224 */ /* 0x000fe200078e0208 */
[----:B------:R-:W-:Y:S01]  /*5f40*/  I2IP.S8.S32.SAT R106, R11, R6, RZ ;  /* 0x000000060b6a7239 */ /* 0x000fe200000014ff */
[----:B------:R-:W-:Y:S01]  /*5f50*/  IMAD R9, R83, R82, R9 ;  /* 0x0000005253097224 */ /* 0x000fe200078e0209 */
[C---:B------:R-:W-:Y:S01]  /*5f60*/  PRMT R83, R103.reuse, 0x8880, RZ ;  /* 0x0000888067537816 */ /* 0x040fe200000000ff */
[----:B------:R-:W-:Y:S01]  /*5f70*/  IMAD.U32 R84, R103, 0x10000, RZ ;  /* 0x0001000067547824 */ /* 0x000fe200078e00ff */
[----:B------:R-:W-:Y:S01]  /*5f80*/  I2IP.S8.S32.SAT R105, R5, R4, R106 ;  /* 0x0000000405697239 */ /* 0x000fe2000000146a */
[C---:B------:R-:W-:Y:S01]  /*5f90*/  IMAD R15, R78.reuse, R15, RZ ;  /* 0x0000000f4e0f7224 */ /* 0x040fe200078e02ff */
[----:B------:R-:W-:Y:S01]  /*5fa0*/  SHF.R.S32.HI R81, RZ, 0x18, R102 ;  /* 0x00000018ff517819 */ /* 0x000fe20000011466 */
[----:B------:R-:W-:Y:S01]  /*5fb0*/  IMAD R10, R85, R82, R10 ;  /* 0x00000052550a7224 */ /* 0x000fe200078e020a */
[----:B------:R-:W-:Y:S01]  /*5fc0*/  SHF.R.S32.HI R84, RZ, 0x18, R84 ;  /* 0x00000018ff547819 */ /* 0x000fe20000011454 */
[C---:B------:R-:W-:Y:S01]  /*5fd0*/  IMAD R12, R78.reuse, R16, RZ ;  /* 0x000000104e0c7224 */ /* 0x040fe200078e02ff */
[----:B------:R-:W-:Y:S01]  /*5fe0*/  SHF.L.U32 R85, R103, 0x8, RZ ;  /* 0x0000000867557819 */ /* 0x000fe200000006ff */
[----:B------:R-:W-:Y:S02]  /*5ff0*/  IMAD R13, R78, R17, RZ ;  /* 0x000000114e0d7224 */ /* 0x000fe400078e02ff */
[----:B------:R-:W-:Y:S01]  /*6000*/  IMAD R15, R81, R82, R15 ;  /* 0x00000052510f7224 */ /* 0x000fe200078e020f */
[----:B------:R-:W-:Y:S01]  /*6010*/  PRMT R81, R88, 0x8880, RZ ;  /* 0x0000888058517816 */ /* 0x000fe200000000ff */
[----:B------:R-:W-:Y:S01]  /*6020*/  IMAD R14, R78, R18, RZ ;  /* 0x000000124e0e7224 */ /* 0x000fe200078e02ff */
[----:B------:R-:W-:Y:S01]  /*6030*/  SHF.R.S32.HI R85, RZ, 0x18, R85 ;  /* 0x00000018ff557819 */ /* 0x000fe20000011455 */
[----:B------:R-:W-:Y:S01]  /*6040*/  IMAD R12, R83, R82, R12 ;  /* 0x00000052530c7224 */ /* 0x000fe200078e020c */
[----:B------:R-:W-:Y:S01]  /*6050*/  I2IP.S8.S32.SAT R106, R15, R10, RZ ;  /* 0x0000000a0f6a7239 */ /* 0x000fe200000014ff */
[----:B------:R-:W-:Y:S01]  /*6060*/  IMAD R13, R84, R82, R13 ;  /* 0x00000052540d7224 */ /* 0x000fe200078e020d */
[----:B------:R-:W-:Y:S01]  /*6070*/  SHF.L.U32 R83, R88, 0x10, RZ ;  /* 0x0000001058537819 */ /* 0x000fe200000006ff */
[C---:B------:R-:W-:Y:S01]  /*6080*/  IMAD R19, R78.reuse, R19, RZ ;  /* 0x000000134e137224 */ /* 0x040fe200078e02ff */
[----:B------:R-:W-:Y:S01]  /*6090*/  I2IP.S8.S32.SAT R106, R9, R8, R106 ;  /* 0x00000008096a7239 */ /* 0x000fe2000000146a */
[----:B------:R-:W-:Y:S01]  /*60a0*/  IMAD R14, R85, R82, R14 ;  /* 0x00000052550e7224 */ /* 0x000fe200078e020e */
[----:B------:R-:W-:Y:S01]  /*60b0*/  SHF.R.S32.HI R83, RZ, 0x18, R83 ;  /* 0x00000018ff537819 */ /* 0x000fe20000011453 */
[C---:B------:R-:W-:Y:S01]  /*60c0*/  IMAD R16, R78.reuse, R20, RZ ;  /* 0x000000144e107224 */ /* 0x040fe200078e02ff */
[----:B------:R-:W-:Y:S01]  /*60d0*/  SHF.L.U32 R84, R89, 0x10, RZ ;  /* 0x0000001059547819 */ /* 0x000fe200000006ff */
[----:B------:R-:W-:Y:S01]  /*60e0*/  IMAD R17, R78, R21, RZ ;  /* 0x000000154e117224 */ /* 0x000fe200078e02ff */
[----:B------:R-:W-:Y:S01]  /*60f0*/  SHF.L.U32 R85, R88, 0x8, RZ ;  /* 0x0000000858557819 */ /* 0x000fe200000006ff */
[----:B------:R-:W-:Y:S01]  /*6100*/  IMAD R19, R86, R82, R19 ;  /* 0x0000005256137224 */ /* 0x000fe200078e0213 */
[----:B------:R-:W-:Y:S01]  /*6110*/  SHF.R.S32.HI R84, RZ, 0x18, R84 ;  /* 0x00000018ff547819 */ /* 0x000fe20000011454 */
[C---:B------:R-:W-:Y:S01]  /*6120*/  IMAD R18, R78.reuse, R22, RZ ;  /* 0x000000164e127224 */ /* 0x040fe200078e02ff */
[----:B------:R-:W-:Y:S01]  /*6130*/  SHF.R.S32.HI R85, RZ, 0x18, R85 ;  /* 0x00000018ff557819 */ /* 0x000fe20000011455 */
[----:B------:R-:W-:Y:S01]  /*6140*/  IMAD R16, R81, R82, R16 ;  /* 0x0000005251107224 */ /* 0x000fe200078e0210 */
[----:B------:R-:W-:Y:S01]  /*6150*/  I2IP.S8.S32.SAT R107, R19, R14, RZ ;  /* 0x0000000e136b7239 */ /* 0x000fe200000014ff */
[-C--:B------:R-:W-:Y:S01]  /*6160*/  IMAD R17, R83, R82.reuse, R17 ;  /* 0x0000005253117224 */ /* 0x080fe200078e0211 */
[----:B------:R-:W-:Y:S01]  /*6170*/  PRMT R83, R89, 0x8880, RZ ;  /* 0x0000888059537816 */ /* 0x000fe200000000ff */
[C---:B------:R-:W-:Y:S01]  /*6180*/  IMAD R23, R78.reuse, R23, RZ ;  /* 0x000000174e177224 */ /* 0x040fe200078e02ff */
[----:B------:R-:W-:Y:S01]  /*6190*/  SHF.R.S32.HI R81, RZ, 0x18, R88 ;  /* 0x00000018ff517819 */ /* 0x000fe20000011458 */
[----:B------:R-:W-:Y:S01]  /*61a0*/  IMAD R18, R85, R82, R18 ;  /* 0x0000005255127224 */ /* 0x000fe200078e0212 */
[----:B------:R-:W-:Y:S01]  /*61b0*/  SHF.L.U32 R85, R89, 0x8, RZ ;  /* 0x0000000859557819 */ /* 0x000fe200000006ff */
[C---:B------:R-:W-:Y:S01]  /*61c0*/  IMAD R20, R78.reuse, R24, RZ ;  /* 0x000000184e147224 */ /* 0x040fe200078e02ff */
[----:B------:R-:W-:Y:S01]  /*61d0*/  I2IP.S8.S32.SAT R107, R13, R12, R107 ;  /* 0x0000000c0d6b7239 */ /* 0x000fe2000000146b */
[----:B------:R-:W-:Y:S01]  /*61e0*/  IMAD R21, R78, R25, RZ ;  /* 0x000000194e157224 */ /* 0x000fe200078e02ff */
[----:B------:R-:W-:Y:S01]  /*61f0*/  SHF.R.S32.HI R85, RZ, 0x18, R85 ;  /* 0x00000018ff557819 */ /* 0x000fe20000011455 */
[----:B------:R-:W-:Y:S01]  /*6200*/  IMAD R23, R81, R82, R23 ;  /* 0x0000005251177224 */ /* 0x000fe200078e0217 */
[----:B------:R-:W-:Y:S01]  /*6210*/  PRMT R81, R90, 0x8880, RZ ;  /* 0x000088805a517816 */ /* 0x000fe200000000ff */
[----:B------:R-:W-:Y:S01]  /*6220*/  IMAD R22, R78, R26, RZ ;  /* 0x0000001a4e167224 */ /* 0x000fe200078e02ff */
[----:B------:R1:W-:Y:S01]  /*6230*/  STS.128 [R153+UR49+0x8200], R104 ;  /* 0x0082006899007988 */ /* 0x0003e20008000c31 */
[----:B------:R-:W-:Y:S01]  /*6240*/  IMAD R20, R83, R82, R20 ;  /* 0x0000005253147224 */ /* 0x000fe200078e0214 */
[----:B------:R-:W-:Y:S01]  /*6250*/  I2IP.S8.S32.SAT R112, R23, R18, RZ ;  /* 0x0000001217707239 */ /* 0x000fe200000014ff */
[----:B------:R-:W-:Y:S01]  /*6260*/  IMAD R21, R84, R82, R21 ;  /* 0x0000005254157224 */ /* 0x000fe200078e0215 */
[----:B------:R-:W-:Y:S01]  /*6270*/  SHF.R.S32.HI R86, RZ, 0x18, R89 ;  /* 0x00000018ff567819 */ /* 0x000fe20000011459 */
[----:B------:R-:W-:Y:S01]  /*6280*/  IMAD.U32 R83, R90, 0x10000, RZ ;  /* 0x000100005a537824 */ /* 0x000fe200078e00ff */
[----:B------:R-:W-:Y:S01]  /*6290*/  I2IP.S8.S32.SAT R112, R17, R16, R112 ;  /* 0x0000001011707239 */ /* 0x000fe20000001470 */
[----:B------:R-:W-:Y:S01]  /*62a0*/  IMAD R27, R78, R27, RZ ;  /* 0x0000001b4e1b7224 */ /* 0x000fe200078e02ff */
[----:B------:R-:W-:Y:S01]  /*62b0*/  SHF.L.U32 R84, R91, 0x10, RZ ;  /* 0x000000105b547819 */ /* 0x000fe200000006ff */
[----:B------:R-:W-:Y:S01]  /*62c0*/  IMAD R22, R85, R82, R22 ;  /* 0x0000005255167224 */ /* 0x000fe200078e0216 */
[----:B------:R-:W-:Y:S01]  /*62d0*/  SHF.L.U32 R85, R90, 0x8, RZ ;  /* 0x000000085a557819 */ /* 0x000fe200000006ff */
[C---:B------:R-:W-:Y:S01]  /*62e0*/  IMAD R24, R78.reuse, R28, RZ ;  /* 0x0000001c4e187224 */ /* 0x040fe200078e02ff */
[----:B------:R-:W-:Y:S01]  /*62f0*/  SHF.R.S32.HI R83, RZ, 0x18, R83 ;  /* 0x00000018ff537819 */ /* 0x000fe20000011453 */
[----:B------:R-:W-:Y:S01]  /*6300*/  IMAD R25, R78, R29, RZ ;  /* 0x0000001d4e197224 */ /* 0x000fe200078e02ff */
[----:B------:R-:W-:Y:S01]  /*6310*/  SHF.R.S32.HI R84, RZ, 0x18, R84 ;  /* 0x00000018ff547819 */ /* 0x000fe20000011454 */
[----:B------:R-:W-:Y:S01]  /*6320*/  IMAD R27, R86, R82, R27 ;  /* 0x00000052561b7224 */ /* 0x000fe200078e021b */
[----:B------:R-:W-:Y:S01]  /*6330*/  SHF.R.S32.HI R85, RZ, 0x18, R85 ;  /* 0x00000018ff557819 */ /* 0x000fe20000011455 */
[C---:B------:R-:W-:Y:S01]  /*6340*/  IMAD R26, R78.reuse, R30, RZ ;  /* 0x0000001e4e1a7224 */ /* 0x040fe200078e02ff */
[----:B------:R-:W-:Y:S01]  /*6350*/  SHF.R.S32.HI R86, RZ, 0x18, R91 ;  /* 0x00000018ff567819 */ /* 0x000fe2000001145b */
[----:B------:R-:W-:Y:S01]  /*6360*/  IMAD R24, R81, R82, R24 ;  /* 0x0000005251187224 */ /* 0x000fe200078e0218 */
[----:B------:R-:W-:Y:S01]  /*6370*/  I2IP.S8.S32.SAT R113, R27, R22, RZ ;  /* 0x000000161b717239 */ /* 0x000fe200000014ff */
[----:B------:R-:W-:Y:S01]  /*6380*/  IMAD R25, R83, R82, R25 ;  /* 0x0000005253197224 */ /* 0x000fe200078e0219 */
[----:B------:R-:W-:Y:S01]  /*6390*/  SHF.R.S32.HI R81, RZ, 0x18, R90 ;  /* 0x00000018ff517819 */ /* 0x000fe2000001145a */
[C---:B------:R-:W-:Y:S01]  /*63a0*/  IMAD R31, R78.reuse, R31, RZ ;  /* 0x0000001f4e1f7224 */ /* 0x040fe200078e02ff */
[----:B------:R-:W-:Y:S01]  /*63b0*/  I2IP.S8.S32.SAT R113, R21, R20, R113 ;  /* 0x0000001415717239 */ /* 0x000fe20000001471 */
[----:B------:R-:W-:Y:S01]  /*63c0*/  IMAD R26, R85, R82, R26 ;  /* 0x00000052551a7224 */ /* 0x000fe200078e021a */
[C---:B------:R-:W-:Y:S01]  /*63d0*/  PRMT R83, R91.reuse, 0x8880, RZ ;  /* 0x000088805b537816 */ /* 0x040fe200000000ff */
[C---:B------:R-:W-:Y:S01]  /*63e0*/  IMAD R28, R78.reuse, R32, RZ ;  /* 0x000000204e1c7224 */ /* 0x040fe200078e02ff */
[----:B------:R-:W-:Y:S01]  /*63f0*/  SHF.L.U32 R85, R91, 0x8, RZ ;  /* 0x000000085b557819 */ /* 0x000fe200000006ff */
[C---:B------:R-:W-:Y:S02]  /*6400*/  IMAD R29, R78.reuse, R33, RZ ;  /* 0x000000214e1d7224 */ /* 0x040fe400078e02ff */
[----:B------:R-:W-:Y:S01]  /*6410*/  IMAD R31, R81, R82, R31 ;  /* 0x00000052511f7224 */ /* 0x000fe200078e021f */
[----:B------:R-:W-:Y:S01]  /*6420*/  SHF.R.S32.HI R85, RZ, 0x18, R85 ;  /* 0x00000018ff557819 */ /* 0x000fe20000011455 */
[----:B------:R-:W-:Y:S01]  /*6430*/  IMAD R30, R78, R34, RZ ;  /* 0x000000224e1e7224 */ /* 0x000fe200078e02ff */
[----:B------:R-:W-:Y:S01]  /*6440*/  PRMT R81, R92, 0x8880, RZ ;  /* 0x000088805c517816 */ /* 0x000fe200000000ff */
[----:B------:R-:W-:Y:S01]  /*6450*/  IMAD R28, R83, R82, R28 ;  /* 0x00000052531c7224 */ /* 0x000fe200078e021c */
[----:B------:R-:W-:Y:S01]  /*6460*/  I2IP.S8.S32.SAT R114, R31, R26, RZ ;  /* 0x0000001a1f727239 */ /* 0x000fe200000014ff */
[----:B------:R-:W-:Y:S01]  /*6470*/  IMAD R29, R84, R82, R29 ;  /* 0x00000052541d7224 */ /* 0x000fe200078e021d */
[----:B------:R-:W-:Y:S01]  /*6480*/  SHF.L.U32 R83, R92, 0x10, RZ ;  /* 0x000000105c537819 */ /* 0x000fe200000006ff */
[----:B------:R-:W-:Y:S01]  /*6490*/  IMAD R35, R78, R35, RZ ;  /* 0x000000234e237224 */ /* 0x000fe200078e02ff */
[----:B------:R-:W-:Y:S01]  /*64a0*/  I2IP.S8.S32.SAT R114, R25, R24, R114 ;  /* 0x0000001819727239 */ /* 0x000fe20000001472 */
[----:B------:R-:W-:Y:S01]  /*64b0*/  IMAD R30, R85, R82, R30 ;  /* 0x00000052551e7224 */ /* 0x000fe200078e021e */
[----:B------:R-:W-:Y:S01]  /*64c0*/  SHF.L.U32 R85, R92, 0x8, RZ ;  /* 0x000000085c557819 */ /* 0x000fe200000006ff */
[C---:B------:R-:W-:Y:S01]  /*64d0*/  IMAD R32, R78.reuse, R36, RZ ;  /* 0x000000244e207224 */ /* 0x040fe200078e02ff */
[----:B------:R-:W-:Y:S01]  /*64e0*/  SHF.R.S32.HI R83, RZ, 0x18, R83 ;  /* 0x00000018ff537819 */ /* 0x000fe20000011453 */
[----:B------:R-:W-:Y:S01]  /*64f0*/  IMAD R33, R78, R37, RZ ;  /* 0x000000254e217224 */ /* 0x000fe200078e02ff */
[----:B------:R-:W-:Y:S01]  /*6500*/  SHF.R.S32.HI R85, RZ, 0x18, R85 ;  /* 0x00000018ff557819 */ /* 0x000fe20000011455 */
[----:B------:R-:W-:Y:S01]  /*6510*/  IMAD R35, R86, R82, R35 ;  /* 0x0000005256237224 */ /* 0x000fe200078e0223 */
[----:B------:R-:W-:Y:S01]  /*6520*/  PRMT R84, R93, 0x8880, RZ ;  /* 0x000088805d547816 */ /* 0x000fe200000000ff */
[----:B------:R-:W-:Y:S01]  /*6530*/  IMAD R34, R78, R38, RZ ;  /* 0x000000264e227224 */ /* 0x000fe200078e02ff */
[----:B------:R-:W-:Y:S01]  /*6540*/  SHF.L.U32 R86, R96, 0x10, RZ ;  /* 0x0000001060567819 */ /* 0x000fe200000006ff */
[----:B------:R-:W-:Y:S01]  /*6550*/  IMAD R32, R81, R82, R32 ;  /* 0x0000005251207224 */ /* 0x000fe200078e0220 */
[----:B------:R-:W-:Y:S01]  /*6560*/  SHF.R.S32.HI R81, RZ, 0x18, R92 ;  /* 0x00000018ff517819 */ /* 0x000fe2000001145c */
[C---:B------:R-:W-:Y:S01]  /*6570*/  IMAD R39, R78.reuse, R39, RZ ;  /* 0x000000274e277224 */ /* 0x040fe200078e02ff */
[----:B------:R-:W-:Y:S01]  /*6580*/  I2IP.S8.S32.SAT R115, R35, R30, RZ ;  /* 0x0000001e23737239 */ /* 0x000fe200000014ff */
[-C--:B------:R-:W-:Y:S02]  /*6590*/  IMAD R33, R83, R82.reuse, R33 ;  /* 0x0000005253217224 */ /* 0x080fe400078e0221 */
[----:B------:R-:W-:Y:S01]  /*65a0*/  IMAD R34, R85, R82, R34 ;  /* 0x0000005255227224 */ /* 0x000fe200078e0222 */
[----:B------:R-:W-:Y:S01]  /*65b0*/  I2IP.S8.S32.SAT R115, R29, R28, R115 ;  /* 0x0000001c1d737239 */ /* 0x000fe20000001473 */
[C---:B------:R-:W-:Y:S01]  /*65c0*/  IMAD.U32 R83, R93.reuse, 0x10000, RZ ;  /* 0x000100005d537824 */ /* 0x040fe200078e00ff */
[----:B------:R-:W-:Y:S01]  /*65d0*/  SHF.L.U32 R85, R93, 0x8, RZ ;  /* 0x000000085d557819 */ /* 0x000fe200000006ff */
[----:B------:R-:W-:Y:S01]  /*65e0*/  IMAD R39, R81, R82, R39 ;  /* 0x0000005251277224 */ /* 0x000fe200078e0227 */
[----:B------:R-:W-:Y:S01]  /*65f0*/  MOV R81, R84 ;  /* 0x0000005400517202 */ /* 0x000fe20000000f00 */
[C---:B------:R-:W-:Y:S01]  /*6600*/  IMAD R36, R78.reuse, R40, RZ ;  /* 0x000000284e247224 */ /* 0x040fe200078e02ff */
[----:B------:R-:W-:Y:S01]  /*6610*/  SHF.R.S32.HI R83, RZ, 0x18, R83 ;  /* 0x00000018ff537819 */ /* 0x000fe20000011453 */
[C---:B------:R-:W-:Y:S01]  /*6620*/  IMAD R37, R78.reuse, R41, RZ ;  /* 0x000000294e257224 */ /* 0x040fe200078e02ff */
[----:B------:R-:W-:Y:S01]  /*6630*/  SHF.R.S32.HI R85, RZ, 0x18, R85 ;  /* 0x00000018ff557819 */ /* 0x000fe20000011455 */
[C---:B------:R-:W-:Y:S01]  /*6640*/  IMAD R38, R78.reuse, R42, RZ ;  /* 0x0000002a4e267224 */ /* 0x040fe200078e02ff */
[----:B------:R1:W-:Y:S01]  /*6650*/  STS.128 [R172+0x8200], R112 ;  /* 0x00820070ac007388 */ /* 0x0003e20000000c00 */
[----:B------:R-:W-:Y:S01]  /*6660*/  IMAD R36, R81, R82, R36 ;  /* 0x0000005251247224 */ /* 0x000fe200078e0224 */
[----:B------:R-:W-:Y:S01]  /*6670*/  I2IP.S8.S32.SAT R120, R39, R34, RZ ;  /* 0x0000002227787239 */ /* 0x000fe200000014ff */
[-C--:B------:R-:W-:Y:S01]  /*6680*/  IMAD R37, R83, R82.reuse, R37 ;  /* 0x0000005253257224 */ /* 0x080fe200078e0225 */
[----:B------:R-:W-:Y:S01]  /*6690*/  SHF.R.S32.HI R84, RZ, 0x18, R93 ;  /* 0x00000018ff547819 */ /* 0x000fe2000001145d */
[----:B------:R-:W-:Y:S01]  /*66a0*/  IMAD R43, R78, R43, RZ ;  /* 0x0000002b4e2b7224 */ /* 0x000fe200078e02ff */
[C---:B------:R-:W-:Y:S01]  /*66b0*/  SHF.L.U32 R83, R94.reuse, 0x10, RZ ;  /* 0x000000105e537819 */ /* 0x040fe200000006ff */
[----:B------:R-:W-:Y:S01]  /*66c0*/  IMAD R38, R85, R82, R38 ;  /* 0x0000005255267224 */ /* 0x000fe200078e0226 */
[----:B------:R-:W-:Y:S01]  /*66d0*/  PRMT R81, R94, 0x8880, RZ ;  /* 0x000088805e517816 */ /* 0x000fe200000000ff */
[----:B------:R-:W-:Y:S01]  /*66e0*/  IMAD R40, R78, R44, RZ ;  /* 0x0000002c4e287224 */ /* 0x000fe200078e02ff */
[----:B------:R-:W-:Y:S01]  /*66f0*/  SHF.L.U32 R85, R94, 0x8, RZ ;  /* 0x000000085e557819 */ /* 0x000fe200000006ff */
[----:B------:R-:W-:Y:S01]  /*6700*/  IMAD R41, R78, R45, RZ ;  /* 0x0000002d4e297224 */ /* 0x000fe200078e02ff */
[----:B------:R-:W-:Y:S01]  /*6710*/  SHF.R.S32.HI R83, RZ, 0x18, R83 ;  /* 0x00000018ff537819 */ /* 0x000fe20000011453 */
[----:B------:R-:W-:Y:S01]  /*6720*/  IMAD R43, R84, R82, R43 ;  /* 0x00000052542b7224 */ /* 0x000fe200078e022b */
[----:B------:R-:W-:Y:S01]  /*6730*/  SHF.R.S32.HI R85, RZ, 0x18, R85 ;  /* 0x00000018ff557819 */ /* 0x000fe20000011455 */
[C---:B------:R-:W-:Y:S01]  /*6740*/  IMAD R42, R78.reuse, R46, RZ ;  /* 0x0000002e4e2a7224 */ /* 0x040fe200078e02ff */
[----:B------:R-:W-:Y:S01]  /*6750*/  I2IP.S8.S32.SAT R120, R33, R32, R120 ;  /* 0x0000002021787239 */ /* 0x000fe20000001478 */
[----:B------:R-:W-:Y:S01]  /*6760*/  IMAD R40, R81, R82, R40 ;  /* 0x0000005251287224 */ /* 0x000fe200078e0228 */
[----:B------:R-:W-:Y:S01]  /*6770*/  SHF.R.S32.HI R84, RZ, 0x18, R94 ;  /* 0x00000018ff547819 */ /* 0x000fe2000001145e */
[----:B------:R-:W-:Y:S01]  /*6780*/  IMAD R47, R78, R47, RZ ;  /* 0x0000002f4e2f7224 */ /* 0x000fe200078e02ff */
[----:B------:R-:W-:Y:S01]  /*6790*/  I2IP.S8.S32.SAT R121, R43, R38, RZ ;  /* 0x000000262b797239 */ /* 0x000fe200000014ff */
[-C--:B------:R-:W-:Y:S01]  /*67a0*/  IMAD R41, R83, R82.reuse, R41 ;  /* 0x0000005253297224 */ /* 0x080fe200078e0229 */
[----:B------:R-:W-:Y:S01]  /*67b0*/  PRMT R81, R95, 0x8880, RZ ;  /* 0x000088805f517816 */ /* 0x000fe200000000ff */
[-C--:B------:R-:W-:Y:S01]  /*67c0*/  IMAD R42, R85, R82.reuse, R42 ;  /* 0x00000052552a7224 */ /* 0x080fe200078e022a */
[----:B------:R-:W-:Y:S01]  /*67d0*/  SHF.L.U32 R83, R95, 0x10, RZ ;  /* 0x000000105f537819 */ /* 0x000fe200000006ff */
[----:B------:R-:W-:Y:S01]  /*67e0*/  IMAD R47, R84, R82, R47 ;  /* 0x00000052542f7224 */ /* 0x000fe200078e022f */
[----:B------:R-:W-:Y:S01]  /*67f0*/  I2IP.S8.S32.SAT R121, R37, R36, R121 ;  /* 0x0000002425797239 */ /* 0x000fe20000001479 */
[C---:B------:R-:W-:Y:S01]  /*6800*/  IMAD R44, R78.reuse, R48, RZ ;  /* 0x000000304e2c7224 */ /* 0x040fe200078e02ff */
[----:B------:R-:W-:Y:S01]  /*6810*/  SHF.R.S32.HI R83, RZ, 0x18, R83 ;  /* 0x00000018ff537819 */ /* 0x000fe20000011453 */
[----:B------:R-:W-:Y:S01]  /*6820*/  IMAD.SHL.U32 R84, R95, 0x100, RZ ;  /* 0x000001005f547824 */ /* 0x000fe200078e00ff */
[----:B------:R-:W-:Y:S01]  /*6830*/  I2IP.S8.S32.SAT R122, R47, R42, RZ ;  /* 0x0000002a2f7a7239 */ /* 0x000fe200000014ff */
[----:B------:R-:W-:Y:S01]  /*6840*/  IMAD R45, R78, R49, RZ ;  /* 0x000000314e2d7224 */ /* 0x000fe200078e02ff */
[----:B------:R-:W-:Y:S01]  /*6850*/  PRMT R85, R96, 0x8880, RZ ;  /* 0x0000888060557816 */ /* 0x000fe200000000ff */
[----:B------:R-:W-:Y:S01]  /*6860*/  IMAD R44, R81, R82, R44 ;  /* 0x00000052512c7224 */ /* 0x000fe200078e022c */
[----:B------:R-:W-:Y:S01]  /*6870*/  SHF.R.S32.HI R81, RZ, 0x18, R84 ;  /* 0x00000018ff517819 */ /* 0x000fe20000011454 */
[C---:B------:R-:W-:Y:S01]  /*6880*/  IMAD R46, R78.reuse, R50, RZ ;  /* 0x000000324e2e7224 */ /* 0x040fe200078e02ff */
[----:B------:R-:W-:Y:S01]  /*6890*/  I2IP.S8.S32.SAT R122, R41, R40, R122 ;  /* 0x00000028297a7239 */ /* 0x000fe2000000147a */
[----:B------:R-:W-:Y:S01]  /*68a0*/  IMAD R45, R83, R82, R45 ;  /* 0x00000052532d7224 */ /* 0x000fe200078e022d */
[----:B------:R-:W-:Y:S01]  /*68b0*/  SHF.R.S32.HI R83, RZ, 0x18, R95 ;  /* 0x00000018ff537819 */ /* 0x000fe2000001145f */
[----:B------:R-:W-:Y:S01]  /*68c0*/  IMAD R51, R78, R51, RZ ;  /* 0x000000334e337224 */ /* 0x000fe200078e02ff */
[----:B------:R-:W-:Y:S01]  /*68d0*/  SHF.L.U32 R84, R96, 0x8, RZ ;  /* 0x0000000860547819 */ /* 0x000fe200000006ff */
[C---:B------:R-:W-:Y:S02]  /*68e0*/  IMAD R48, R78.reuse, R52, RZ ;  /* 0x000000344e307224 */ /* 0x040fe400078e02ff */
[-C--:B------:R-:W-:Y:S01]  /*68f0*/  IMAD R46, R81, R82.reuse, R46 ;  /* 0x00000052512e7224 */ /* 0x080fe200078e022e */
[----:B------:R-:W-:Y:S01]  /*6900*/  SHF.R.S32.HI R81, RZ, 0x18, R86 ;  /* 0x00000018ff517819 */ /* 0x000fe20000011456 */
[C---:B------:R-:W-:Y:S01]  /*6910*/  IMAD R49, R78.reuse, R53, RZ ;  /* 0x000000354e317224 */ /* 0x040fe200078e02ff */
[----:B------:R-:W-:Y:S01]  /*6920*/  SHF.R.S32.HI R86, RZ, 0x18, R99 ;  /* 0x00000018ff567819 */ /* 0x000fe20000011463 */
[----:B------:R-:W-:Y:S01]  /*6930*/  IMAD R51, R83, R82, R51 ;  /* 0x0000005253337224 */ /* 0x000fe200078e0233 */
[----:B------:R-:W-:Y:S01]  /*6940*/  SHF.R.S32.HI R83, RZ, 0x18, R84 ;  /* 0x00000018ff537819 */ /* 0x000fe20000011454 */
[C---:B------:R-:W-:Y:S01]  /*6950*/  IMAD R50, R78.reuse, R54, RZ ;  /* 0x000000364e327224 */ /* 0x040fe200078e02ff */
[----:B------:R-:W-:Y:S01]  /*6960*/  SHF.R.S32.HI R84, RZ, 0x18, R96 ;  /* 0x00000018ff547819 */ /* 0x000fe20000011460 */
[----:B------:R-:W-:Y:S01]  /*6970*/  IMAD R48, R85, R82, R48 ;  /* 0x0000005255307224 */ /* 0x000fe200078e0230 */
[----:B------:R-:W-:Y:S01]  /*6980*/  I2IP.S8.S32.SAT R123, R51, R46, RZ ;  /* 0x0000002e337b7239 */ /* 0x000fe200000014ff */
[C---:B------:R-:W-:Y:S01]  /*6990*/  IMAD R55, R78.reuse, R55, RZ ;  /* 0x000000374e377224 */ /* 0x040fe200078e02ff */
[----:B------:R-:W-:Y:S01]  /*69a0*/  SHF.L.U32 R85, R97, 0x10, RZ ;  /* 0x0000001061557819 */ /* 0x000fe200000006ff */
[----:B------:R-:W-:Y:S01]  /*69b0*/  IMAD R49, R81, R82, R49 ;  /* 0x0000005251317224 */ /* 0x000fe200078e0231 */
[----:B------:R-:W-:Y:S01]  /*69c0*/  PRMT R81, R97, 0x8880, RZ ;  /* 0x0000888061517816 */ /* 0x000fe200000000ff */
[----:B------:R-:W-:Y:S01]  /*69d0*/  IMAD R52, R78, R56, RZ ;  /* 0x000000384e347224 */ /* 0x000fe200078e02ff */
[----:B------:R-:W-:Y:S01]  /*69e0*/  I2IP.S8.S32.SAT R123, R45, R44, R123 ;  /* 0x0000002c2d7b7239 */ /* 0x000fe2000000147b */
[-C--:B------:R-:W-:Y:S01]  /*69f0*/  IMAD R50, R83, R82.reuse, R50 ;  /* 0x0000005253327224 */ /* 0x080fe200078e0232 */
[----:B------:R-:W-:Y:S01]  /*6a00*/  SHF.R.S32.HI R83, RZ, 0x18, R85 ;  /* 0x00000018ff537819 */ /* 0x000fe20000011455 */
[-C--:B------:R-:W-:Y:S01]  /*6a10*/  IMAD R55, R84, R82.reuse, R55 ;  /* 0x0000005254377224 */ /* 0x080fe200078e0237 */
[----:B------:R-:W-:Y:S01]  /*6a20*/  PRMT R85, R98, 0x8880, RZ ;  /* 0x0000888062557816 */ /* 0x000fe200000000ff */
[----:B------:R-:W-:Y:S01]  /*6a30*/  IMAD R52, R81, R82, R52 ;  /* 0x0000005251347224 */ /* 0x000fe200078e0234 */
[----:B------:R-:W-:Y:S01]  /*6a40*/  SHF.L.U32 R81, R97, 0x8, RZ ;  /* 0x0000000861517819 */ /* 0x000fe200000006ff */
[C---:B------:R-:W-:Y:S01]  /*6a50*/  IMAD R53, R78.reuse, R57, RZ ;  /* 0x000000394e357224 */ /* 0x040fe200078e02ff */
[----:B------:R1:W-:Y:S01]  /*6a60*/  STS.128 [R171+0x8200], R120 ;  /* 0x00820078ab007388 */ /* 0x0003e20000000c00 */
[----:B------:R-:W-:Y:S01]  /*6a70*/  IMAD R54, R78, R58, RZ ;  /* 0x0000003a4e367224 */ /* 0x000fe200078e02ff */
[----:B------:R-:W-:Y:S01]  /*6a80*/  SHF.R.S32.HI R81, RZ, 0x18, R81 ;  /* 0x00000018ff517819 */ /* 0x000fe20000011451 */
[----:B------:R-:W-:Y:S01]  /*6a90*/  IMAD R53, R83, R82, R53 ;  /* 0x0000005253357224 */ /* 0x000fe200078e0235 */
[----:B------:R-:W-:Y:S01]  /*6aa0*/  SHF.L.U32 R84, R98, 0x10, RZ ;  /* 0x0000001062547819 */ /* 0x000fe200000006ff */
[C---:B------:R-:W-:Y:S01]  /*6ab0*/  IMAD R59, R78.reuse, R59, RZ ;  /* 0x0000003b4e3b7224 */ /* 0x040fe200078e02ff */
[----:B------:R-:W-:Y:S01]  /*6ac0*/  SHF.R.S32.HI R83, RZ, 0x18, R97 ;  /* 0x00000018ff537819 */ /* 0x000fe20000011461 */
[C---:B------:R-:W-:Y:S01]  /*6ad0*/  IMAD R56, R78.reuse, R60, RZ ;  /* 0x0000003c4e387224 */ /* 0x040fe200078e02ff */
[----:B------:R-:W-:Y:S01]  /*6ae0*/  I2IP.S8.S32.SAT R124, R55, R50, RZ ;  /* 0x00000032377c7239 */ /* 0x000fe200000014ff */
[----:B------:R-:W-:Y:S01]  /*6af0*/  IMAD R54, R81, R82, R54 ;  /* 0x0000005251367224 */ /* 0x000fe200078e0236 */
[----:B------:R-:W-:Y:S01]  /*6b00*/  SHF.R.S32.HI R84, RZ, 0x18, R84 ;  /* 0x00000018ff547819 */ /* 0x000fe20000011454 */
[----:B------:R-:W-:Y:S01]  /*6b10*/  IMAD R57, R78, R61, RZ ;  /* 0x0000003d4e397224 */ /* 0x000fe200078e02ff */
[----:B------:R-:W-:Y:S01]  /*6b20*/  I2IP.S8.S32.SAT R124, R49, R48, R124 ;  /* 0x00000030317c7239 */ /* 0x000fe2000000147c */
[-C--:B------:R-:W-:Y:S01]  /*6b30*/  IMAD R59, R83, R82.reuse, R59 ;  /* 0x00000052533b7224 */ /* 0x080fe200078e023b */
[----:B------:R-:W-:Y:S01]  /*6b40*/  PRMT R83, R99, 0x8880, RZ ;  /* 0x0000888063537816 */ /* 0x000fe200000000ff */
[-C--:B------:R-:W-:Y:S01]  /*6b50*/  IMAD R56, R85, R82.reuse, R56 ;  /* 0x0000005255387224 */ /* 0x080fe200078e0238 */
[----:B------:R-:W-:Y:S01]  /*6b60*/  SHF.R.S32.HI R81, RZ, 0x18, R98 ;  /* 0x00000018ff517819 */ /* 0x000fe20000011462 */
[----:B------:R-:W-:Y:S01]  /*6b70*/  IMAD R57, R84, R82, R57 ;  /* 0x0000005254397224 */ /* 0x000fe200078e0239 */
[----:B------:R-:W-:Y:S01]  /*6b80*/  I2IP.S8.S32.SAT R125, R59, R54, RZ ;  /* 0x000000363b7d7239 */ /* 0x000fe200000014ff */
[C---:B------:R-:W-:Y:S01]  /*6b90*/  IMAD R58, R78.reuse, R62, RZ ;  /* 0x0000003e4e3a7224 */ /* 0x040fe200078e02ff */
[C---:B------:R-:W-:Y:S01]  /*6ba0*/  SHF.L.U32 R85, R99.reuse, 0x8, RZ ;  /* 0x0000000863557819 */ /* 0x040fe200000006ff */
[----:B------:R-:W-:Y:S01]  /*6bb0*/  IMAD.U32 R84, R99, 0x10000, RZ ;  /* 0x0001000063547824 */ /* 0x000fe200078e00ff */
[----:B------:R-:W-:Y:S01]  /*6bc0*/  I2IP.S8.S32.SAT R125, R53, R52, R125 ;  /* 0x00000034357d7239 */ /* 0x000fe2000000147d */
[C---:B------:R-:W-:Y:S01]  /*6bd0*/  IMAD R63, R78.reuse, R63, RZ ;  /* 0x0000003f4e3f7224 */ /* 0x040fe200078e02ff */
[----:B------:R-:W-:Y:S01]  /*6be0*/  SHF.R.S32.HI R85, RZ, 0x18, R85 ;  /* 0x00000018ff557819 */ /* 0x000fe20000011455 */
[C---:B------:R-:W-:Y:S01]  /*6bf0*/  IMAD R60, R78.reuse, R64, RZ ;  /* 0x000000404e3c7224 */ /* 0x040fe200078e02ff */
[----:B------:R-:W-:Y:S01]  /*6c00*/  SHF.R.S32.HI R84, RZ, 0x18, R84 ;  /* 0x00000018ff547819 */ /* 0x000fe20000011454 */
[-C--:B------:R-:W-:Y:S02]  /*6c10*/  IMAD R58, R87, R82.reuse, R58 ;  /* 0x00000052573a7224 */ /* 0x080fe400078e023a */
[C---:B------:R-:W-:Y:S02]  /*6c20*/  IMAD R61, R78.reuse, R65, RZ ;  /* 0x000000414e3d7224 */ /* 0x040fe400078e02ff */
[-C--:B------:R-:W-:Y:S02]  /*6c30*/  IMAD R63, R81, R82.reuse, R63 ;  /* 0x00000052513f7224 */ /* 0x080fe400078e023f */
[----:B------:R-:W-:Y:S02]  /*6c40*/  IMAD R60, R83, R82, R60 ;  /* 0x00000052533c7224 */ /* 0x000fe400078e023c */
[----:B------:R-:W-:Y:S01]  /*6c50*/  IMAD R62, R78, R66, RZ ;  /* 0x000000424e3e7224 */ /* 0x000fe200078e02ff */
[----:B------:R-:W-:Y:S01]  /*6c60*/  I2IP.S8.S32.SAT R126, R63, R58, RZ ;  /* 0x0000003a3f7e7239 */ /* 0x000fe200000014ff */
[----:B------:R-:W-:Y:S02]  /*6c70*/  IMAD R61, R84, R82, R61 ;  /* 0x00000052543d7224 */ /* 0x000fe400078e023d */
[----:B------:R-:W-:Y:S01]  /*6c80*/  IMAD R67, R78, R67, RZ ;  /* 0x000000434e437224 */ /* 0x000fe200078e02ff */
[----:B------:R-:W-:Y:S01]  /*6c90*/  I2IP.S8.S32.SAT R126, R57, R56, R126 ;  /* 0x00000038397e7239 */ /* 0x000fe2000000147e */
[-C--:B------:R-:W-:Y:S02]  /*6ca0*/  IMAD R62, R85, R82.reuse, R62 ;  /* 0x00000052553e7224 */ /* 0x080fe400078e023e */
[----:B------:R-:W-:Y:S05]  /*6cb0*/  IMAD R67, R86, R82, R67 ;  /* 0x0000005256437224 */ /* 0x000fea00078e0243 */
[----:B------:R-:W-:Y:S04]  /*6cc0*/  I2IP.S8.S32.SAT R127, R67, R62, RZ ;  /* 0x0000003e437f7239 */ /* 0x000fe800000014ff */
[----:B------:R-:W-:Y:S05]  /*6cd0*/  I2IP.S8.S32.SAT R127, R61, R60, R127 ;  /* 0x0000003c3d7f7239 */ /* 0x000fea000000147f */
[----:B------:R1:W-:Y:S01]  /*6ce0*/  STS.128 [R170+0x8200], R124 ;  /* 0x0082007caa007388 */ /* 0x0003e20000000c00 */
[----:B------:R-:W-:Y:S01]  /*6cf0*/  @!PT LDS RZ, [RZ] ;  /* 0x00000000fffff984 */ /* 0x000fe20000000800 */
[----:B------:R-:W-:Y:S01]  /*6d00*/  @!PT LDS RZ, [RZ] ;  /* 0x00000000fffff984 */ /* 0x000fe20000000800 */
[----:B------:R-:W-:Y:S01]  /*6d10*/  @!PT LDS RZ, [RZ] ;  /* 0x00000000fffff984 */ /* 0x000fe20000000800 */
[----:B------:R-:W-:Y:S01]  /*6d20*/  @!PT LDS RZ, [RZ] ;  /* 0x00000000fffff984 */ /* 0x000fe20000000800 */
[----:B------:R2:W-:Y:S07]  /*6d30*/  MEMBAR.ALL.CTA ;  /* 0x0000000000007992 */ /* 0x0005ee0000008000 */
[----:B--2---:R-:W2:Y:S02]  /*6d40*/  FENCE.VIEW.ASYNC.S ;  /* 0x00000000000073c6 */ /* 0x004ea40000000000 */
[----:B--2---:R-:W-:Y:S06]  /*6d50*/  BAR.SYNC.DEFER_BLOCKING 0x1, 0x80 ;  /* 0x0042000000007b1d */ /* 0x004fec0000010000 */
[----:B------:R-:W-:Y:S05]  /*6d60*/  @P0 BRA `(.L_x_99) ;  /* 0x0000000000280947 */ /* 0x000fea0003800000 */
[----:B------:R-:W-:Y:S02]  /*6d70*/  UIADD3 UR4, UPT, UPT, UR49, 0x8200, URZ ;  /* 0x0000820031047890 */ /* 0x000fe4000fffe0ff */
[----:B------:R-:W-:Y:S01]  /*6d80*/  UIADD3 UR6, UP0, UPT, UR52, 0x680, URZ ;  /* 0x0000068034067890 */ /* 0x000fe2000ff1e0ff */
[----:B------:R-:W-:Y:S03]  /*6d90*/  UMOV UR43, UR36 ;  /* 0x00000024002b7c82 */ /* 0x000fe60008000000 */
[----:B------:R-:W-:Y:S01]  /*6da0*/  MOV R166, UR4 ;  /* 0x0000000400a67c02 */ /* 0x000fe20008000f00 */
[----:B------:R-:W-:Y:S03]  /*6db0*/  UIADD3.X UR7, UPT, UPT, URZ, UR53, URZ, UP0, !UPT ;  /* 0x00000035ff077290 */ /* 0x000fe600087fe4ff */
[----:B------:R-:W-:Y:S11]  /*6dc0*/  R2UR UR40, R166 ;  /* 0x00000000a62872ca */ /* 0x000ff600000e0000 */
[----:B------:R-:W-:Y:S02]  /*6dd0*/  @!UPT UIADD3 URZ, UPT, UPT, URZ, URZ, URZ ;  /* 0x000000fffffff290 */ /* 0x000fe4000fffe0ff */
[----:B------:R2:W-:Y:S01]  /*6de0*/  UTMASTG.3D [UR40], [UR6] ;  /* 0x00000028060073b5 */ /* 0x0005e20008010000 */
[----:B------:R0:W-:Y:S01]  /*6df0*/  UTMACMDFLUSH ;  /* 0x00000000000079b7 */ /* 0x0001e20000000000 */
[----:B--2---:R-:W-:Y:S04]  /*6e00*/  DEPBAR.LE SB0, 0x1 ;  /* 0x000080400000791a */ /* 0x004fe80000000000 */
.L_x_99:
[----:B------:R-:W-:Y:S05]  /*6e10*/  BSYNC.RECONVERGENT B0 ;  /* 0x0000000000007941 */ /* 0x000fea0003800200 */
.L_x_98:
[----:B------:R-:W-:Y:S06]  /*6e20*/  BAR.SYNC.DEFER_BLOCKING 0x1, 0x80 ;  /* 0x0042000000007b1d */ /* 0x000fec0000010000 */
[----:B------:R-:W2:Y:S01]  /*6e30*/  @P6 SYNCS.PHASECHK.TRANS64.TRYWAIT P0, [R118+URZ+0x60], R119 ;  /* 0x00006077760065a7 */ /* 0x000ea200080011ff */
[----:B------:R-:W-:Y:S01]  /*6e40*/  BSSY B1, `(.L_x_100) ;  /* 0x0000023000017945 */ /* 0x000fe20003800000 */
[----:B--2---:R-:W-:Y:S03]  /*6e50*/  @P6 SEL R109, RZ, 0x1, !P0 ;  /* 0x00000001ff6d6807 */ /* 0x004fe60004000000 */
[----:B------:R-:W-:Y:S05]  /*6e60*/  @!P6 BRA `(.L_x_101) ;  /* 0x000000000080e947 */ /* 0x000fea0003800000 */
[----:B------:R-:W-:Y:S01]  /*6e70*/  ISETP.NE.AND P1, PT, R110, RZ, PT ;  /* 0x000000ff6e00720c */ /* 0x000fe20003f25270 */
[----:B------:R-:W-:Y:S01]  /*6e80*/  BSSY B0, `(.L_x_102) ;  /* 0x000000a000007945 */ /* 0x000fe20003800000 */
[----:B------:R-:W-:Y:S11]  /*6e90*/  ISETP.NE.AND P0, PT, R109, RZ, PT ;  /* 0x000000ff6d00720c */ /* 0x000ff60003f05270 */
[----:B------:R-:W-:Y:S04]  /*6ea0*/  @P1 IMAD R5, R160, 0x2000, R111 ;  /* 0x00002000a0051824 */ /* 0x000fe800078e026f */
[--C-:B------:R-:W-:Y:S01]  /*6eb0*/  @P1 IMAD.IADD R4, R165, 0x1, R5.reuse ;  /* 0x00000001a5041824 */ /* 0x100fe200078e0205 */
[----:B------:R-:W-:Y:S01]  /*6ec0*/  @P1 IADD3 R2, PT, PT, R164, R5, RZ ;  /* 0x00000005a4021210 */ /* 0x000fe20007ffe0ff */
[----:B------:R-:W-:Y:S01]  /*6ed0*/  @P1 IMAD.IADD R0, R116, 0x1, R5 ;  /* 0x0000000174001824 */ /* 0x000fe200078e0205 */
[----:B------:R-:W-:Y:S06]  /*6ee0*/  @P0 BRA `(.L_x_103) ;  /* 0x00000000000c0947 */ /* 0x000fec0003800000 */
[----:B------:R-:W-:Y:S04]  /*6ef0*/  SHF.L.U32 R3, R159, 0x1f, RZ ;  /* 0x0000001f9f037819 */ /* 0x000fe800000006ff */
[----:B------:R-:W2:Y:S02]  /*6f00*/  SYNCS.PHASECHK.TRANS64.TRYWAIT P0, [R118+URZ+0x60], R3 ;  /* 0x00006003760075a7 */ /* 0x000ea400080011ff */
[----:B--2---:R-:W-:Y:S05]  /*6f10*/  @!P0 BRA `(.L_x_104) ;  /* 0x0000004c00308947 */ /* 0x004fea0003800000 */
.L_x_103:
[----:B------:R-:W-:Y:S05]  /*6f20*/  BSYNC B0 ;  /* 0x0000000000007941 */ /* 0x000fea0003800000 */
.L_x_102:
[----:B------:R-:W-:Y:S01]  /*6f30*/  ISETP.NE.AND P0, PT, R110, RZ, PT ;  /* 0x000000ff6e00720c */ /* 0x000fe20003f05270 */
[----:B--2---:R-:W-:Y:S02]  /*6f40*/  VIADD R118, R118, 0x80 ;  /* 0x0000008076767836 */ /* 0x004fe40000000000 */
[----:B------:R-:W-:Y:S02]  /*6f50*/  IMAD.U32 R3, RZ, RZ, UR37 ;  /* 0x00000025ff037e24 */ /* 0x000fe4000f8e00ff */
[----:B------:R-:W-:Y:S03]  /*6f60*/  VIADD R160, R160, 0x1 ;  /* 0x00000001a0a07836 */ /* 0x000fe60000000000 */
[----:B------:R-:W-:Y:S05]  /*6f70*/  PRMT R3, R3, 0x654, R118 ;  /* 0x0000065403037816 */ /* 0x000fea0000000076 */
[----:B------:R2:W3:Y:S04]  /*6f80*/  @P0 LDS.128 R100, [R5+0x200] ;  /* 0x0002000005640984 */ /* 0x0004e80000000c00 */
[----:B------:R2:W4:Y:S04]  /*6f90*/  @P0 LDS.128 R88, [R4+0x200] ;  /* 0x0002000004580984 */ /* 0x0005280000000c00 */
        /* <DEDUP_REMOVED lines=9> */
[----:B------:R-:W-:Y:S02]  /*7030*/  SEL R6, RZ, 0x1, P0 ;  /* 0x00000001ff067807 */ /* 0x000fe40000000000 */
[----:B------:R-:W-:Y:S02]  /*7040*/  SEL R160, R160, RZ, P0 ;  /* 0x000000ffa0a07207 */ /* 0x000fe40000000000 */
[----:B------:R-:W-:Y:S01]  /*7050*/  LOP3.LUT R159, R159, R6, RZ, 0x3c, !PT ;  /* 0x000000069f9f7212 */ /* 0x000fe200078e3cff */
[----:B-----5:R2:W-:Y:S06]  /*7060*/  SYNCS.ARRIVE.TRANS64.RED.A1T0 RZ, [R3+URZ], RZ ;  /* 0x000000ff03ff79a7 */ /* 0x0205ec00081004ff */
.L_x_101:
[----:B------:R-:W-:Y:S05]  /*7070*/  BSYNC B1 ;  /* 0x0000000000017941 */ /* 0x000fea0003800000 */
.L_x_100:
[----:B--2---:R-:W-:Y:S05]  /*7080*/  VIADD R3, R80, 0x40 ;  /* 0x0000004050037836 */ /* 0x004fea0000000000 */
[----:B------:R-:W-:Y:S04]  /*7090*/  SHF.R.U32.HI R3, RZ, 0x15, R3 ;  /* 0x00000015ff037819 */ /* 0x000fe80000011603 */
[----:B------:R-:W-:Y:S11]  /*70a0*/  LOP3.LUT P0, RZ, R3, 0x3, R154, 0x48, !PT ;  /* 0x0000000303ff7812 */ /* 0x000ff6000780489a */
[----:B------:R-:W-:Y:S02]  /*70b0*/  @!UPT UIADD3 URZ, UPT, UPT, URZ, URZ, URZ ;  /* 0x000000fffffff290 */ /* 0x000fe4000fffe0ff */
[----:B------:R-:W-:Y:S05]  /*70c0*/  @!P0 BRA `(.L_x_105) ;  /* 0x0000000000408947 */ /* 0x000fea0003800000 */
[----:B------:R-:W2:Y:S01]  /*70d0*/  LDCU.64 UR8, c[0x4][0x78] ;  /* 0x01000f00ff0877ac */ /* 0x000ea20008000a00 */
[----:B------:R-:W-:Y:S01]  /*70e0*/  MOV R3, 0x0 ;  /* 0x0000000000037802 */ /* 0x000fe20000000f00 */
[----:B------:R-:W-:Y:S02]  /*70f0*/  HFMA2 R12, -RZ, RZ, 0, 5.9604644775390625e-08 ;  /* 0x00000001ff0c7431 */ /* 0x000fe400000001ff */
[----:B------:R-:W-:Y:S02]  /*7100*/  IMAD.MOV.U32 R8, RZ, RZ, 0x192 ;  /* 0x00000192ff087424 */ /* 0x000fe400078e00ff */
[----:B------:R-:W-:Y:S01]  /*7110*/  IMAD.MOV.U32 R13, RZ, RZ, RZ ;  /* 0x000000ffff0d7224 */ /* 0x000fe200078e00ff */
[----:B------:R-:W5:Y:S01]  /*7120*/  LDCU.64 UR6, c[0x4][0x80] ;  /* 0x01001000ff0677ac */ /* 0x000f620008000a00 */
[----:B------:R-:W1:Y:S01]  /*7130*/  LDC.64 R2, c[0x4][R3] ;  /* 0x0100000003027b82 */ /* 0x000e620000000a00 */
[----:B------:R-:W3:Y:S01]  /*7140*/  LDCU.64 UR4, c[0x4][0x18] ;  /* 0x01000300ff0477ac */ /* 0x000ee20008000a00 */
[----:B--2---:R-:W-:Y:S01]  /*7150*/  MOV R5, UR9 ;  /* 0x0000000900057c02 */ /* 0x004fe20008000f00 */
[----:B------:R-:W-:Y:S01]  /*7160*/  IMAD.U32 R4, RZ, RZ, UR8 ;  /* 0x00000008ff047e24 */ /* 0x000fe2000f8e00ff */
[----:B-----5:R-:W-:Y:S01]  /*7170*/  MOV R7, UR7 ;  /* 0x0000000700077c02 */ /* 0x020fe20008000f00 */
[----:B------:R-:W-:Y:S01]  /*7180*/  IMAD.U32 R6, RZ, RZ, UR6 ;  /* 0x00000006ff067e24 */ /* 0x000fe2000f8e00ff */
[----:B---3--:R-:W-:Y:S01]  /*7190*/  MOV R11, UR5 ;  /* 0x00000005000b7c02 */ /* 0x008fe20008000f00 */
[----:B------:R-:W-:Y:S02]  /*71a0*/  IMAD.U32 R10, RZ, RZ, UR4 ;  /* 0x00000004ff0a7e24 */ /* 0x000fe4000f8e00ff */
[----:B------:R-:W-:Y:S07]  /*71b0*/  LEPC R20, `(.L_x_105) ;  /* 0x000000001014794e */ /* 0x000fee0000000000 */
[----:B-1--4-:R-:W-:Y:S05]  /*71c0*/  CALL.ABS.NOINC R2 ;  /* 0x0000000002007343 */ /* 0x012fea0003c00000 */
.L_x_105:
[----:B------:R-:W-:Y:S05]  /*71d0*/  WARPSYNC.ALL ;  /* 0x0000000000007948 */ /* 0x000fea0003800000 */
[----:B------:R-:W-:Y:S01]  /*71e0*/  R2UR UR4, R80 ;  /* 0x00000000500472ca */ /* 0x000fe200000e0000 */
[----:B------:R-:W-:Y:S01]  /*71f0*/  BSSY.RECONVERGENT B0, `(.L_x_106) ;  /* 0x000011c000007945 */ /* 0x000fe20003800200 */
[C---:B---3--:R-:W-:Y:S02]  /*7200*/  PRMT R81, R100.reuse, 0x8880, RZ ;  /* 0x0000888064517816 */ /* 0x048fe400000000ff */
[C---:B------:R-:W-:Y:S02]  /*7210*/  SHF.L.U32 R84, R100.reuse, 0x8, RZ ;  /* 0x0000000864547819 */ /* 0x040fe400000006ff */
[----:B------:R-:W-:Y:S02]  /*7220*/  SHF.L.U32 R83, R100, 0x10, RZ ;  /* 0x0000001064537819 */ /* 0x000fe400000006ff */
[----:B------:R-:W-:Y:S02]  /*7230*/  SHF.R.S32.HI R84, RZ, 0x18, R84 ;  /* 0x00000018ff547819 */ /* 0x000fe40000011454 */
[----:B------:R-:W-:Y:S02]  /*7240*/  SHF.R.S32.HI R83, RZ, 0x18, R83 ;  /* 0x00000018ff537819 */ /* 0x000fe40000011453 */
[----:B------:R-:W-:Y:S01]  /*7250*/  ISETP.NE.AND P0, PT, R167, RZ, PT ;  /* 0x000000ffa700720c */ /* 0x000fe20003f05270 */
[----:B------:R-:W2:Y:S01]  /*7260*/  LDTM.x64 R4, tmem[UR4+0x40] ;  /* 0x00004004000479ee */ /* 0x000ea20008340000 */
[----:B------:R-:W-:Y:S01]  /*7270*/  ISETP.NE.AND P6, PT, R117, RZ, PT ;  /* 0x000000ff7500720c */ /* 0x000fe20003fc5270 */
[C---:B--2---:R-:W-:Y:S02]  /*7280*/  IMAD R0, R78.reuse, R4, RZ ;  /* 0x000000044e007224 */ /* 0x044fe400078e02ff */
[C---:B------:R-:W-:Y:S02]  /*7290*/  IMAD R3, R78.reuse, R6, RZ ;  /* 0x000000064e037224 */ /* 0x040fe400078e02ff */
[C---:B------:R-:W-:Y:S02]  /*72a0*/  IMAD R4, R78.reuse, R8, RZ ;  /* 0x000000084e047224 */ /* 0x040fe400078e02ff */
[C---:B------:R-:W-:Y:S02]  /*72b0*/  IMAD R6, R78.reuse, R10, RZ ;  /* 0x0000000a4e067224 */ /* 0x040fe400078e02ff */
[C---:B------:R-:W-:Y:S02]  /*72c0*/  IMAD R2, R78.reuse, R5, RZ ;  /* 0x000000054e027224 */ /* 0x040fe400078e02ff */
[C---:B------:R-:W-:Y:S02]  /*72d0*/  IMAD R8, R78.reuse, R12, RZ ;  /* 0x0000000c4e087224 */ /* 0x040fe400078e02ff */
[C---:B------:R-:W-:Y:S02]  /*72e0*/  IMAD R10, R78.reuse, R14, RZ ;  /* 0x0000000e4e0a7224 */ /* 0x040fe400078e02ff */
[C---:B------:R-:W-:Y:S02]  /*72f0*/  IMAD R5, R78.reuse, R9, RZ ;  /* 0x000000094e057224 */ /* 0x040fe400078e02ff */
[----:B------:R-:W-:Y:S01]  /*7300*/  IMAD R0, R81, R82, R0 ;  /* 0x0000005251007224 */ /* 0x000fe200078e0200 */
[----:B------:R-:W-:Y:S01]  /*7310*/  SHF.L.U32 R81, R101, 0x8, RZ ;  /* 0x0000000865517819 */ /* 0x000fe200000006ff */
[C---:B------:R-:W-:Y:S02]  /*7320*/  IMAD R12, R78.reuse, R16, RZ ;  /* 0x000000104e0c7224 */ /* 0x040fe400078e02ff */
[C---:B------:R-:W-:Y:S01]  /*7330*/  IMAD R14, R78.reuse, R18, RZ ;  /* 0x000000124e0e7224 */ /* 0x040fe200078e02ff */
[----:B------:R-:W-:Y:S01]  /*7340*/  SHF.R.S32.HI R81, RZ, 0x18, R81 ;  /* 0x00000018ff517819 */ /* 0x000fe20000011451 */
[C---:B------:R-:W-:Y:S02]  /*7350*/  IMAD R9, R78.reuse, R13, RZ ;  /* 0x0000000d4e097224 */ /* 0x040fe400078e02ff */
[C---:B------:R-:W-:Y:S02]  /*7360*/  IMAD R16, R78.reuse, R20, RZ ;  /* 0x000000144e107224 */ /* 0x040fe400078e02ff */
[C---:B------:R-:W-:Y:S02]  /*7370*/  IMAD R18, R78.reuse, R22, RZ ;  /* 0x000000164e127224 */ /* 0x040fe400078e02ff */
[C---:B------:R-:W-:Y:S02]  /*7380*/  IMAD R13, R78.reuse, R17, RZ ;  /* 0x000000114e0d7224 */ /* 0x040fe400078e02ff */
[C---:B------:R-:W-:Y:S02]  /*7390*/  IMAD R20, R78.reuse, R24, RZ ;  /* 0x000000184e147224 */ /* 0x040fe400078e02ff */
[C---:B------:R-:W-:Y:S02]  /*73a0*/  IMAD R22, R78.reuse, R26, RZ ;  /* 0x0000001a4e167224 */ /* 0x040fe400078e02ff */
[----:B------:R-:W-:Y:S01]  /*73b0*/  IMAD R2, R83, R82, R2 ;  /* 0x0000005253027224 */ /* 0x000fe200078e0202 */
[----:B------:R-:W-:Y:S01]  /*73c0*/  SHF.R.S32.HI R83, RZ, 0x18, R101 ;  /* 0x00000018ff537819 */ /* 0x000fe20000011465 */
[C---:B------:R-:W-:Y:S02]  /*73d0*/  IMAD R17, R78.reuse, R21, RZ ;  /* 0x000000154e117224 */ /* 0x040fe400078e02ff */
[C---:B------:R-:W-:Y:S02]  /*73e0*/  IMAD R24, R78.reuse, R28, RZ ;  /* 0x0000001c4e187224 */ /* 0x040fe400078e02ff */
[C---:B------:R-:W-:Y:S02]  /*73f0*/  IMAD R26, R78.reuse, R30, RZ ;  /* 0x0000001e4e1a7224 */ /* 0x040fe400078e02ff */
[C---:B------:R-:W-:Y:S02]  /*7400*/  IMAD R21, R78.reuse, R25, RZ ;  /* 0x000000194e157224 */ /* 0x040fe400078e02ff */
[C---:B------:R-:W-:Y:S02]  /*7410*/  IMAD R28, R78.reuse, R32, RZ ;  /* 0x000000204e1c7224 */ /* 0x040fe400078e02ff */
[----:B------:R-:W-:Y:S02]  /*7420*/  IMAD R30, R78, R34, RZ ;  /* 0x000000224e1e7224 */ /* 0x000fe400078e02ff */
[----:B------:R-:W-:Y:S02]  /*7430*/  IMAD R3, R84, R82, R3 ;  /* 0x0000005254037224 */ /* 0x000fe400078e0203 */
[C---:B------:R-:W-:Y:S02]  /*7440*/  IMAD R25, R78.reuse, R29, RZ ;  /* 0x0000001d4e197224 */ /* 0x040fe400078e02ff */
        /* <DEDUP_REMOVED lines=14> */
[C---:B------:R-:W-:Y:S01]  /*7530*/  IMAD R60, R78.reuse, R64, RZ ;  /* 0x000000404e3c7224 */ /* 0x040fe200078e02ff */
[----:B------:R-:W-:Y:S01]  /*7540*/  SHF.R.S32.HI R64, RZ, 0x18, R100 ;  /* 0x00000018ff407819 */ /* 0x000fe20000011464 */
[C---:B------:R-:W-:Y:S02]  /*7550*/  IMAD R34, R78.reuse, R38, RZ ;  /* 0x000000264e227224 */ /* 0x040fe400078e02ff */
[C---:B------:R-:W-:Y:S02]  /*7560*/  IMAD R38, R78.reuse, R42, RZ ;  /* 0x0000002a4e267224 */ /* 0x040fe400078e02ff */
[C---:B------:R-:W-:Y:S02]  /*7570*/  IMAD R57, R78.reuse, R61, RZ ;  /* 0x0000003d4e397224 */ /* 0x040fe400078e02ff */
[C---:B------:R-:W-:Y:S01]  /*7580*/  IMAD R61, R78.reuse, R65, RZ ;  /* 0x000000414e3d7224 */ /* 0x040fe200078e02ff */
[C---:B------:R-:W-:Y:S01]  /*7590*/  PRMT R65, R101.reuse, 0x8880, RZ ;  /* 0x0000888065417816 */ /* 0x040fe200000000ff */
[C---:B------:R-:W-:Y:S02]  /*75a0*/  IMAD R42, R78.reuse, R46, RZ ;  /* 0x0000002e4e2a7224 */ /* 0x040fe400078e02ff */
[C---:B------:R-:W-:Y:S02]  /*75b0*/  IMAD R46, R78.reuse, R50, RZ ;  /* 0x000000324e2e7224 */ /* 0x040fe400078e02ff */
[C---:B------:R-:W-:Y:S02]  /*75c0*/  IMAD R51, R78.reuse, R51, RZ ;  /* 0x000000334e337224 */ /* 0x040fe400078e02ff */
[C---:B------:R-:W-:Y:S02]  /*75d0*/  IMAD R50, R78.reuse, R54, RZ ;  /* 0x000000364e327224 */ /* 0x040fe400078e02ff */
[C---:B------:R-:W-:Y:S02]  /*75e0*/  IMAD R54, R78.reuse, R58, RZ ;  /* 0x0000003a4e367224 */ /* 0x040fe400078e02ff */
[C---:B------:R-:W-:Y:S02]  /*75f0*/  IMAD R58, R78.reuse, R62, RZ ;  /* 0x0000003e4e3a7224 */ /* 0x040fe400078e02ff */
[C---:B------:R-:W-:Y:S01]  /*7600*/  IMAD R62, R78.reuse, R66, RZ ;  /* 0x000000424e3e7224 */ /* 0x040fe200078e02ff */
[----:B------:R-:W-:Y:S01]  /*7610*/  SHF.L.U32 R66, R101, 0x10, RZ ;  /* 0x0000001065427819 */ /* 0x000fe200000006ff */
[C---:B------:R-:W-:Y:S02]  /*7620*/  IMAD R7, R78.reuse, R7, RZ ;  /* 0x000000074e077224 */ /* 0x040fe400078e02ff */
[----:B------:R-:W-:Y:S01]  /*7630*/  IMAD R11, R78, R11, RZ ;  /* 0x0000000b4e0b7224 */ /* 0x000fe200078e02ff */
[----:B------:R-:W-:Y:S01]  /*7640*/  SHF.R.S32.HI R66, RZ, 0x18, R66 ;  /* 0x00000018ff427819 */ /* 0x000fe20000011442 */
[-C--:B------:R-:W-:Y:S01]  /*7650*/  IMAD R7, R64, R82.reuse, R7 ;  /* 0x0000005240077224 */ /* 0x080fe200078e0207 */
[C---:B------:R-:W-:Y:S01]  /*7660*/  PRMT R64, R102.reuse, 0x8880, RZ ;  /* 0x0000888066407816 */ /* 0x040fe200000000ff */
[-C--:B------:R-:W-:Y:S01]  /*7670*/  IMAD R4, R65, R82.reuse, R4 ;  /* 0x0000005241047224 */ /* 0x080fe200078e0204 */
[----:B------:R-:W-:Y:S01]  /*7680*/  SHF.L.U32 R65, R102, 0x10, RZ ;  /* 0x0000001066417819 */ /* 0x000fe200000006ff */
[-C--:B------:R-:W-:Y:S02]  /*7690*/  IMAD R5, R66, R82.reuse, R5 ;  /* 0x0000005242057224 */ /* 0x080fe400078e0205 */
[-C--:B------:R-:W-:Y:S01]  /*76a0*/  IMAD R6, R81, R82.reuse, R6 ;  /* 0x0000005251067224 */ /* 0x080fe200078e0206 */
[----:B------:R-:W-:Y:S01]  /*76b0*/  I2IP.S8.S32.SAT R81, R7, R3, RZ ;  /* 0x0000000307517239 */ /* 0x000fe200000014ff */
[----:B------:R-:W-:Y:S01]  /*76c0*/  IMAD R11, R83, R82, R11 ;  /* 0x00000052530b7224 */ /* 0x000fe200078e020b */
[----:B------:R-:W-:Y:S01]  /*76d0*/  SHF.L.U32 R7, R102, 0x8, RZ ;  /* 0x0000000866077819 */ /* 0x000fe200000006ff */
[C---:B------:R-:W-:Y:S01]  /*76e0*/  IMAD R15, R78.reuse, R15, RZ ;  /* 0x0000000f4e0f7224 */ /* 0x040fe200078e02ff */
[----:B------:R-:W-:Y:S01]  /*76f0*/  MOV R3, R64 ;  /* 0x0000004000037202 */ /* 0x000fe20000000f00 */
[C---:B------:R-:W-:Y:S01]  /*7700*/  IMAD R19, R78.reuse, R19, RZ ;  /* 0x000000134e137224 */ /* 0x040fe200078e02ff */
[----:B------:R-:W-:Y:S01]  /*7710*/  I2IP.S8.S32.SAT R11, R11, R6, RZ ;  /* 0x000000060b0b7239 */ /* 0x000fe200000014ff */
[C---:B------:R-:W-:Y:S01]  /*7720*/  IMAD R23, R78.reuse, R23, RZ ;  /* 0x000000174e177224 */ /* 0x040fe200078e02ff */
[----:B------:R-:W-:Y:S01]  /*7730*/  SHF.R.S32.HI R6, RZ, 0x18, R65 ;  /* 0x00000018ff067819 */ /* 0x000fe20000011441 */
[----:B------:R-:W-:Y:S01]  /*7740*/  IMAD R8, R3, R82, R8 ;  /* 0x0000005203087224 */ /* 0x000fe200078e0208 */
[----:B------:R-:W-:Y:S01]  /*7750*/  SHF.R.S32.HI R7, RZ, 0x18, R7 ;  /* 0x00000018ff077819 */ /* 0x000fe20000011407 */
[----:B------:R-:W-:Y:S01]  /*7760*/  IMAD R27, R78, R27, RZ ;  /* 0x0000001b4e1b7224 */ /* 0x000fe200078e02ff */
[----:B------:R-:W-:Y:S01]  /*7770*/  I2IP.S8.S32.SAT R84, R2, R0, R81 ;  /* 0x0000000002547239 */ /* 0x000fe20000001451 */
[-C--:B------:R-:W-:Y:S01]  /*7780*/  IMAD R9, R6, R82.reuse, R9 ;  /* 0x0000005206097224 */ /* 0x080fe200078e0209 */
[----:B------:R-:W-:Y:S01]  /*7790*/  SHF.L.U32 R2, R103, 0x10, RZ ;  /* 0x0000001067027819 */ /* 0x000fe200000006ff */
[----:B------:R-:W-:Y:S01]  /*77a0*/  IMAD R10, R7, R82, R10 ;  /* 0x00000052070a7224 */ /* 0x000fe200078e020a */
[----:B------:R-:W-:Y:S01]  /*77b0*/  SHF.R.S32.HI R0, RZ, 0x18, R102 ;  /* 0x00000018ff007819 */ /* 0x000fe20000011466 */
[C---:B------:R-:W-:Y:S01]  /*77c0*/  IMAD R31, R78.reuse, R31, RZ ;  /* 0x0000001f4e1f7224 */ /* 0x040fe200078e02ff */
[----:B------:R-:W-:Y:S01]  /*77d0*/  I2IP.S8.S32.SAT R85, R5, R4, R11 ;  /* 0x0000000405557239 */ /* 0x000fe2000000140b */
[----:B------:R-:W-:Y:S01]  /*77e0*/  IMAD R35, R78, R35, RZ ;  /* 0x000000234e237224 */ /* 0x000fe200078e02ff */
[C---:B------:R-:W-:Y:S01]  /*77f0*/  PRMT R3, R103.reuse, 0x8880, RZ ;  /* 0x0000888067037816 */ /* 0x040fe200000000ff */
[-C--:B------:R-:W-:Y:S01]  /*7800*/  IMAD R15, R0, R82.reuse, R15 ;  /* 0x00000052000f7224 */ /* 0x080fe200078e020f */
[----:B------:R-:W-:Y:S01]  /*7810*/  SHF.L.U32 R5, R103, 0x8, RZ ;  /* 0x0000000867057819 */ /* 0x000fe200000006ff */
[C---:B------:R-:W-:Y:S01]  /*7820*/  IMAD R39, R78.reuse, R39, RZ ;  /* 0x000000274e277224 */ /* 0x040fe200078e02ff */
[----:B------:R-:W-:Y:S01]  /*7830*/  SHF.R.S32.HI R2, RZ, 0x18, R2 ;  /* 0x00000018ff027819 */ /* 0x000fe20000011402 */
[-C--:B------:R-:W-:Y:S01]  /*7840*/  IMAD R12, R3, R82.reuse, R12 ;  /* 0x00000052030c7224 */ /* 0x080fe200078e020c */
[----:B------:R-:W-:Y:S01]  /*7850*/  SHF.R.S32.HI R5, RZ, 0x18, R5 ;  /* 0x00000018ff057819 */ /* 0x000fe20000011405 */
[----:B------:R-:W-:Y:S01]  /*7860*/  IMAD R43, R78, R43, RZ ;  /* 0x0000002b4e2b7224 */ /* 0x000fe200078e02ff */
[----:B------:R-:W-:Y:S01]  /*7870*/  SHF.R.S32.HI R4, RZ, 0x18, R103 ;  /* 0x00000018ff047819 */ /* 0x000fe20000011467 */
[-C--:B------:R-:W-:Y:S01]  /*7880*/  IMAD R13, R2, R82.reuse, R13 ;  /* 0x00000052020d7224 */ /* 0x080fe200078e020d */
[C---:B----4-:R-:W-:Y:S01]  /*7890*/  SHF.L.U32 R0, R88.reuse, 0x10, RZ ;  /* 0x0000001058007819 */ /* 0x050fe200000006ff */
[-C--:B------:R-:W-:Y:S01]  /*78a0*/  IMAD R14, R5, R82.reuse, R14 ;  /* 0x00000052050e7224 */ /* 0x080fe200078e020e */
[C---:B------:R-:W-:Y:S01]  /*78b0*/  PRMT R3, R88.reuse, 0x8880, RZ ;  /* 0x0000888058037816 */ /* 0x040fe200000000ff */
[----:B------:R-:W-:Y:S01]  /*78c0*/  IMAD.SHL.U32 R2, R88, 0x100, RZ ;  /* 0x0000010058027824 */ /* 0x000fe200078e00ff */
[----:B------:R-:W-:Y:S01]  /*78d0*/  SHF.R.S32.HI R0, RZ, 0x18, R0 ;  /* 0x00000018ff007819 */ /* 0x000fe20000011400 */
[-C--:B------:R-:W-:Y:S01]  /*78e0*/  IMAD R19, R4, R82.reuse, R19 ;  /* 0x0000005204137224 */ /* 0x080fe200078e0213 */
[----:B------:R-:W-:Y:S01]  /*78f0*/  SHF.L.U32 R4, R89, 0x10, RZ ;  /* 0x0000001059047819 */ /* 0x000fe200000006ff */
[-C--:B------:R-:W-:Y:S01]  /*7900*/  IMAD R16, R3, R82.reuse, R16 ;  /* 0x0000005203107224 */ /* 0x080fe200078e0210 */
[----:B------:R-:W-:Y:S01]  /*7910*/  SHF.R.S32.HI R5, RZ, 0x18, R2 ;  /* 0x00000018ff057819 */ /* 0x000fe20000011402 */
[-C--:B------:R-:W-:Y:S01]  /*7920*/  IMAD R17, R0, R82.reuse, R17 ;  /* 0x0000005200117224 */ /* 0x080fe200078e0211 */
[----:B------:R-:W-:Y:S01]  /*7930*/  SHF.R.S32.HI R0, RZ, 0x18, R88 ;  /* 0x00000018ff007819 */ /* 0x000fe20000011458 */
[----:B------:R-:W-:Y:S01]  /*7940*/  IMAD R47, R78, R47, RZ ;  /* 0x0000002f4e2f7224 */ /* 0x000fe200078e02ff */
[----:B------:R-:W-:Y:S01]  /*7950*/  PRMT R3, R89, 0x8880, RZ ;  /* 0x0000888059037816 */ /* 0x000fe200000000ff */
[-C--:B------:R-:W-:Y:S01]  /*7960*/  IMAD R18, R5, R82.reuse, R18 ;  /* 0x0000005205127224 */ /* 0x080fe200078e0212 */
[----:B------:R-:W-:Y:S01]  /*7970*/  SHF.L.U32 R2, R89, 0x8, RZ ;  /* 0x0000000859027819 */ /* 0x000fe200000006ff */
[-C--:B------:R-:W-:Y:S01]  /*7980*/  IMAD R23, R0, R82.reuse, R23 ;  /* 0x0000005200177224 */ /* 0x080fe200078e0217 */
[----:B------:R-:W-:Y:S01]  /*7990*/  SHF.R.S32.HI R0, RZ, 0x18, R4 ;  /* 0x00000018ff007819 */ /* 0x000fe20000011404 */
[-C--:B------:R-:W-:Y:S01]  /*79a0*/  IMAD R20, R3, R82.reuse, R20 ;  /* 0x0000005203147224 */ /* 0x080fe200078e0214 */
[----:B------:R-:W-:Y:S01]  /*79b0*/  SHF.R.S32.HI R5, RZ, 0x18, R2 ;  /* 0x00000018ff057819 */ /* 0x000fe20000011402 */
[----:B------:R-:W-:Y:S01]  /*79c0*/  IMAD R55, R78, R55, RZ ;  /* 0x000000374e377224 */ /* 0x000fe200078e02ff */
[----:B------:R-:W-:Y:S01]  /*79d0*/  SHF.R.S32.HI R2, RZ, 0x18, R89 ;  /* 0x00000018ff027819 */ /* 0x000fe20000011459 */
[-C--:B------:R-:W-:Y:S01]  /*79e0*/  IMAD R21, R0, R82.reuse, R21 ;  /* 0x0000005200157224 */ /* 0x080fe200078e0215 */
[C---:B------:R-:W-:Y:S01]  /*79f0*/  SHF.L.U32 R0, R90.reuse, 0x10, RZ ;  /* 0x000000105a007819 */ /* 0x040fe200000006ff */
[-C--:B------:R-:W-:Y:S01]  /*7a00*/  IMAD R22, R5, R82.reuse, R22 ;  /* 0x0000005205167224 */ /* 0x080fe200078e0216 */
[----:B------:R-:W-:Y:S01]  /*7a10*/  PRMT R3, R90, 0x8880, RZ ;  /* 0x000088805a037816 */ /* 0x000fe200000000ff */
        /* <DEDUP_REMOVED lines=9> */
[----:B------:R-:W-:Y:S01]  /*7ab0*/  SHF.L.U32 R0, R91, 0x10, RZ ;  /* 0x000000105b007819 */ /* 0x000fe200000006ff */
[-C--:B------:R-:W-:Y:S01]  /*7ac0*/  IMAD R26, R5, R82.reuse, R26 ;  /* 0x00000052051a7224 */ /* 0x080fe200078e021a */
[C---:B------:R-:W-:Y:S01]  /*7ad0*/  PRMT R3, R91.reuse, 0x8880, RZ ;  /* 0x000088805b037816 */ /* 0x040fe200000000ff */
[-C--:B------:R-:W-:Y:S01]  /*7ae0*/  IMAD R31, R2, R82.reuse, R31 ;  /* 0x00000052021f7224 */ /* 0x080fe200078e021f */
[----:B------:R-:W-:Y:S01]  /*7af0*/  SHF.L.U32 R2, R91, 0x8, RZ ;  /* 0x000000085b027819 */ /* 0x000fe200000006ff */
[----:B------:R-:W-:Y:S01]  /*7b00*/  IMAD R67, R78, R67, RZ ;  /* 0x000000434e437224 */ /* 0x000fe200078e02ff */
[----:B------:R-:W-:Y:S01]  /*7b10*/  SHF.R.S32.HI R0, RZ, 0x18, R0 ;  /* 0x00000018ff007819 */ /* 0x000fe20000011400 */
[-C--:B------:R-:W-:Y:S01]  /*7b20*/  IMAD R28, R3, R82.reuse, R28 ;  /* 0x00000052031c7224 */ /* 0x080fe200078e021c */
[----:B------:R-:W-:Y:S02]  /*7b30*/  SHF.R.S32.HI R5, RZ, 0x18, R2 ;  /* 0x00000018ff057819 */ /* 0x000fe40000011402 */
[----:B------:R-:W-:Y:S01]  /*7b40*/  SHF.R.S32.HI R2, RZ, 0x18, R91 ;  /* 0x00000018ff027819 */ /* 0x000fe2000001145b */
[-C--:B------:R-:W-:Y:S01]  /*7b50*/  IMAD R29, R0, R82.reuse, R29 ;  /* 0x00000052001d7224 */ /* 0x080fe200078e021d */
[C---:B-1----:R-:W-:Y:S01]  /*7b60*/  PRMT R3, R92.reuse, 0x8880, RZ ;  /* 0x000088805c037816 */ /* 0x042fe200000000ff */
[----:B------:R-:W-:Y:S01]  /*7b70*/  IMAD.U32 R0, R92, 0x10000, RZ ;  /* 0x000100005c007824 */ /* 0x000fe200078e00ff */
[----:B------:R-:W-:Y:S01]  /*7b80*/  SHF.L.U32 R4, R93, 0x10, RZ ;  /* 0x000000105d047819 */ /* 0x000fe200000006ff */
[----:B------:R-:W-:Y:S01]  /*7b90*/  IMAD R30, R5, R82, R30 ;  /* 0x00000052051e7224 */ /* 0x000fe200078e021e */
[----:B------:R-:W-:Y:S01]  /*7ba0*/  I2IP.S8.S32.SAT R10, R15, R10, RZ ;  /* 0x0000000a0f0a7239 */ /* 0x000fe200000014ff */
[-C--:B------:R-:W-:Y:S01]  /*7bb0*/  IMAD R35, R2, R82.reuse, R35 ;  /* 0x0000005202237224 */ /* 0x080fe200078e0223 */
[----:B------:R-:W-:Y:S01]  /*7bc0*/  SHF.L.U32 R2, R92, 0x8, RZ ;  /* 0x000000085c027819 */ /* 0x000fe200000006ff */
[-C--:B------:R-:W-:Y:S01]  /*7bd0*/  IMAD R32, R3, R82.reuse, R32 ;  /* 0x0000005203207224 */ /* 0x080fe200078e0220 */
[----:B------:R-:W-:Y:S02]  /*7be0*/  SHF.R.S32.HI R0, RZ, 0x18, R0 ;  /* 0x00000018ff007819 */ /* 0x000fe40000011400 */
[----:B------:R-:W-:Y:S02]  /*7bf0*/  SHF.R.S32.HI R5, RZ, 0x18, R2 ;  /* 0x00000018ff057819 */ /* 0x000fe40000011402 */
[----:B------:R-:W-:Y:S01]  /*7c00*/  PRMT R3, R93, 0x8880, RZ ;  /* 0x000088805d037816 */ /* 0x000fe200000000ff */
[-C--:B------:R-:W-:Y:S01]  /*7c10*/  IMAD R33, R0, R82.reuse, R33 ;  /* 0x0000005200217224 */ /* 0x080fe200078e0221 */
[----:B------:R-:W-:Y:S01]  /*7c20*/  SHF.R.S32.HI R0, RZ, 0x18, R92 ;  /* 0x00000018ff007819 */ /* 0x000fe2000001145c */
[----:B------:R-:W-:Y:S01]  /*7c30*/  IMAD R34, R5, R82, R34 ;  /* 0x0000005205227224 */ /* 0x000fe200078e0222 */
[----:B------:R-:W-:Y:S02]  /*7c40*/  SHF.L.U32 R2, R93, 0x8, RZ ;  /* 0x000000085d027819 */ /* 0x000fe400000006ff */
[----:B------:R-:W-:Y:S01]  /*7c50*/  I2IP.S8.S32.SAT R14, R19, R14, RZ ;  /* 0x0000000e130e7239 */ /* 0x000fe200000014ff */
[-C--:B------:R-:W-:Y:S01]  /*7c60*/  IMAD R39, R0, R82.reuse, R39 ;  /* 0x0000005200277224 */ /* 0x080fe200078e0227 */
[----:B------:R-:W-:Y:S01]  /*7c70*/  SHF.R.S32.HI R0, RZ, 0x18, R4 ;  /* 0x00000018ff007819 */ /* 0x000fe20000011404 */
[-C--:B------:R-:W-:Y:S01]  /*7c80*/  IMAD R36, R3, R82.reuse, R36 ;  /* 0x0000005203247224 */ /* 0x080fe200078e0224 */
[----:B------:R-:W-:Y:S02]  /*7c90*/  SHF.R.S32.HI R5, RZ, 0x18, R2 ;  /* 0x00000018ff057819 */ /* 0x000fe40000011402 */
[----:B------:R-:W-:Y:S01]  /*7ca0*/  SHF.L.U32 R2, R94, 0x10, RZ ;  /* 0x000000105e027819 */ /* 0x000fe200000006ff */
[-C--:B------:R-:W-:Y:S01]  /*7cb0*/  IMAD R37, R0, R82.reuse, R37 ;  /* 0x0000005200257224 */ /* 0x080fe200078e0225 */
[----:B------:R-:W-:Y:S01]  /*7cc0*/  SHF.R.S32.HI R0, RZ, 0x18, R93 ;  /* 0x00000018ff007819 */ /* 0x000fe2000001145d */
[-C--:B------:R-:W-:Y:S01]  /*7cd0*/  IMAD R38, R5, R82.reuse, R38 ;  /* 0x0000005205267224 */ /* 0x080fe200078e0226 */
[C---:B------:R-:W-:Y:S02]  /*7ce0*/  PRMT R3, R94.reuse, 0x8880, RZ ;  /* 0x000088805e037816 */ /* 0x040fe400000000ff */
[----:B------:R-:W-:Y:S01]  /*7cf0*/  SHF.L.U32 R5, R94, 0x8, RZ ;  /* 0x000000085e057819 */ /* 0x000fe200000006ff */
[-C--:B------:R-:W-:Y:S01]  /*7d00*/  IMAD R43, R0, R82.reuse, R43 ;  /* 0x00000052002b7224 */ /* 0x080fe200078e022b */
[----:B------:R-:W-:Y:S01]  /*7d10*/  SHF.R.S32.HI R2, RZ, 0x18, R2 ;  /* 0x00000018ff027819 */ /* 0x000fe20000011402 */
[-C--:B------:R-:W-:Y:S01]  /*7d20*/  IMAD R40, R3, R82.reuse, R40 ;  /* 0x0000005203287224 */ /* 0x080fe200078e0228 */
[----:B------:R-:W-:Y:S02]  /*7d30*/  SHF.R.S32.HI R5, RZ, 0x18, R5 ;  /* 0x00000018ff057819 */ /* 0x000fe40000011405 */
[----:B------:R-:W-:Y:S01]  /*7d40*/  SHF.R.S32.HI R4, RZ, 0x18, R94 ;  /* 0x00000018ff047819 */ /* 0x000fe2000001145e */
[-C--:B------:R-:W-:Y:S01]  /*7d50*/  IMAD R41, R2, R82.reuse, R41 ;  /* 0x0000005202297224 */ /* 0x080fe200078e0229 */
[----:B------:R-:W-:Y:S01]  /*7d60*/  SHF.L.U32 R0, R95, 0x10, RZ ;  /* 0x000000105f007819 */ /* 0x000fe200000006ff */
[-C--:B------:R-:W-:Y:S01]  /*7d70*/  IMAD R42, R5, R82.reuse, R42 ;  /* 0x00000052052a7224 */ /* 0x080fe200078e022a */
[C---:B------:R-:W-:Y:S01]  /*7d80*/  PRMT R3, R95.reuse, 0x8880, RZ ;  /* 0x000088805f037816 */ /* 0x040fe200000000ff */
[-C--:B------:R-:W-:Y:S01]  /*7d90*/  IMAD R47, R4, R82.reuse, R47 ;  /* 0x00000052042f7224 */ /* 0x080fe200078e022f */
[----:B------:R-:W-:Y:S02]  /*7da0*/  SHF.L.U32 R2, R95, 0x8, RZ ;  /* 0x000000085f027819 */ /* 0x000fe400000006ff */
[----:B------:R-:W-:Y:S01]  /*7db0*/  SHF.R.S32.HI R0, RZ, 0x18, R0 ;  /* 0x00000018ff007819 */ /* 0x000fe20000011400 */
[-C--:B------:R-:W-:Y:S01]  /*7dc0*/  IMAD R44, R3, R82.reuse, R44 ;  /* 0x00000052032c7224 */ /* 0x080fe200078e022c */
[----:B------:R-:W-:Y:S02]  /*7dd0*/  SHF.R.S32.HI R5, RZ, 0x18, R2 ;  /* 0x00000018ff057819 */ /* 0x000fe40000011402 */
[----:B------:R-:W-:Y:S01]  /*7de0*/  SHF.R.S32.HI R2, RZ, 0x18, R95 ;  /* 0x00000018ff027819 */ /* 0x000fe2000001145f */
[-C--:B------:R-:W-:Y:S01]  /*7df0*/  IMAD R45, R0, R82.reuse, R45 ;  /* 0x00000052002d7224 */ /* 0x080fe200078e022d */
[----:B------:R-:W-:Y:S01]  /*7e00*/  PRMT R3, R96, 0x8880, RZ ;  /* 0x0000888060037816 */ /* 0x000fe200000000ff */
[-C--:B------:R-:W-:Y:S01]  /*7e10*/  IMAD R46, R5, R82.reuse, R46 ;  /* 0x00000052052e7224 */ /* 0x080fe200078e022e */
[C---:B------:R-:W-:Y:S01]  /*7e20*/  SHF.L.U32 R4, R97.reuse, 0x10, RZ ;  /* 0x0000001061047819 */ /* 0x040fe200000006ff */
[-C--:B------:R-:W-:Y:S01]  /*7e30*/  IMAD R51, R2, R82.reuse, R51 ;  /* 0x0000005202337224 */ /* 0x080fe200078e0233 */
[----:B------:R-:W-:Y:S01]  /*7e40*/  SHF.R.S32.HI R2, RZ, 0x18, R96 ;  /* 0x00000018ff027819 */ /* 0x000fe20000011460 */
[C---:B------:R-:W-:Y:S01]  /*7e50*/  IMAD.U32 R0, R96.reuse, 0x10000, RZ ;  /* 0x0001000060007824 */ /* 0x040fe200078e00ff */
[----:B------:R-:W-:Y:S01]  /*7e60*/  PRMT R5, R97, 0x8880, RZ ;  /* 0x0000888061057816 */ /* 0x000fe200000000ff */
[-C--:B------:R-:W-:Y:S01]  /*7e70*/  IMAD R48, R3, R82.reuse, R48 ;  /* 0x0000005203307224 */ /* 0x080fe200078e0230 */
[----:B------:R-:W-:Y:S02]  /*7e80*/  SHF.L.U32 R3, R96, 0x8, RZ ;  /* 0x0000000860037819 */ /* 0x000fe400000006ff */
[----:B------:R-:W-:Y:S02]  /*7e90*/  SHF.R.S32.HI R0, RZ, 0x18, R0 ;  /* 0x00000018ff007819 */ /* 0x000fe40000011400 */
[----:B------:R-:W-:Y:S02]  /*7ea0*/  SHF.R.S32.HI R3, RZ, 0x18, R3 ;  /* 0x00000018ff037819 */ /* 0x000fe40000011403 */
[----:B------:R-:W-:Y:S01]  /*7eb0*/  SHF.R.S32.HI R4, RZ, 0x18, R4 ;  /* 0x00000018ff047819 */ /* 0x000fe20000011404 */
[-C--:B------:R-:W-:Y:S01]  /*7ec0*/  IMAD R49, R0, R82.reuse, R49 ;  /* 0x0000005200317224 */ /* 0x080fe200078e0231 */
[----:B------:R-:W-:Y:S01]  /*7ed0*/  SHF.R.S32.HI R0, RZ, 0x18, R97 ;  /* 0x00000018ff007819 */ /* 0x000fe20000011461 */
[-C--:B------:R-:W-:Y:S01]  /*7ee0*/  IMAD R50, R3, R82.reuse, R50 ;  /* 0x0000005203327224 */ /* 0x080fe200078e0232 */
[----:B------:R-:W-:Y:S01]  /*7ef0*/  SHF.L.U32 R3, R97, 0x8, RZ ;  /* 0x0000000861037819 */ /* 0x000fe200000006ff */
[-C--:B------:R-:W-:Y:S01]  /*7f00*/  IMAD R55, R2, R82.reuse, R55 ;  /* 0x0000005202377224 */ /* 0x080fe200078e0237 */
        /* <DEDUP_REMOVED lines=8> */
[----:B------:R-:W-:Y:S01]  /*7f90*/  IMAD R59, R0, R82, R59 ;  /* 0x00000052003b7224 */ /* 0x000fe200078e023b */
[----:B------:R-:W-:Y:S01]  /*7fa0*/  I2IP.S8.S32.SAT R18, R23, R18, RZ ;  /* 0x0000001217127239 */ /* 0x000fe200000014ff */
[----:B------:R-:W-:Y:S01]  /*7fb0*/  IMAD R56, R5, R82, R56 ;  /* 0x0000005205387224 */ /* 0x000fe200078e0238 */
[----:B------:R-:W-:Y:S01]  /*7fc0*/  I2IP.S8.S32.SAT R86, R9, R8, R10 ;  /* 0x0000000809567239 */ /* 0x000fe2000000140a */
[----:B------:R-:W-:Y:S01]  /*7fd0*/  IMAD R57, R2, R82, R57 ;  /* 0x0000005202397224 */ /* 0x000fe200078e0239 */
[----:B------:R-:W-:Y:S02]  /*7fe0*/  I2IP.S8.S32.SAT R87, R13, R12, R14 ;  /* 0x0000000c0d577239 */ /* 0x000fe4000000140e */
[----:B------:R-:W-:Y:S02]  /*7ff0*/  SHF.R.S32.HI R7, RZ, 0x18, R7 ;  /* 0x00000018ff077819 */ /* 0x000fe40000011407 */
[----:B------:R-:W-:Y:S01]  /*8000*/  SHF.L.U32 R2, R99, 0x10, RZ ;  /* 0x0000001063027819 */ /* 0x000fe200000006ff */
[----:B------:R1:W-:Y:S01]  /*8010*/  STS.128 [R153+UR49+0xa200], R84 ;  /* 0x00a2005499007988 */ /* 0x0003e20008000c31 */
[----:B------:R-:W-:Y:S01]  /*8020*/  SHF.R.S32.HI R0, RZ, 0x18, R98 ;  /* 0x00000018ff007819 */ /* 0x000fe20000011462 */
[----:B------:R-:W-:Y:S01]  /*8030*/  IMAD R58, R7, R82, R58 ;  /* 0x00000052073a7224 */ /* 0x000fe200078e023a */
[----:B------:R-:W-:Y:S02]  /*8040*/  I2IP.S8.S32.SAT R16, R17, R16, R18 ;  /* 0x0000001011107239 */ /* 0x000fe40000001412 */
[----:B------:R-:W-:Y:S01]  /*8050*/  I2IP.S8.S32.SAT R17, R27, R22, RZ ;  /* 0x000000161b117239 */ /* 0x000fe200000014ff */
[----:B------:R-:W-:Y:S01]  /*8060*/  IMAD R63, R0, R82, R63 ;  /* 0x00000052003f7224 */ /* 0x000fe200078e023f */
[----:B------:R-:W-:Y:S02]  /*8070*/  I2IP.S8.S32.SAT R18, R31, R26, RZ ;  /* 0x0000001a1f127239 */ /* 0x000fe400000014ff */
[----:B------:R-:W-:Y:S02]  /*8080*/  I2IP.S8.S32.SAT R19, R35, R30, RZ ;  /* 0x0000001e23137239 */ /* 0x000fe400000014ff */
[C---:B------:R-:W-:Y:S02]  /*8090*/  PRMT R3, R99.reuse, 0x8880, RZ ;  /* 0x0000888063037816 */ /* 0x040fe400000000ff */
[----:B------:R-:W-:Y:S02]  /*80a0*/  SHF.L.U32 R5, R99, 0x8, RZ ;  /* 0x0000000863057819 */ /* 0x000fe400000006ff */
[----:B------:R-:W-:Y:S01]  /*80b0*/  SHF.R.S32.HI R2, RZ, 0x18, R2 ;  /* 0x00000018ff027819 */ /* 0x000fe20000011402 */
[----:B------:R-:W-:Y:S01]  /*80c0*/  IMAD R60, R3, R82, R60 ;  /* 0x00000052033c7224 */ /* 0x000fe200078e023c */
[----:B------:R-:W-:Y:S02]  /*80d0*/  I2IP.S8.S32.SAT R17, R21, R20, R17 ;  /* 0x0000001415117239 */ /* 0x000fe40000001411 */
[----:B------:R-:W-:Y:S01]  /*80e0*/  I2IP.S8.S32.SAT R18, R25, R24, R18 ;  /* 0x0000001819127239 */ /* 0x000fe20000001412 */
[----:B------:R-:W-:Y:S01]  /*80f0*/  IMAD R61, R2, R82, R61 ;  /* 0x00000052023d7224 */ /* 0x000fe200078e023d */
[----:B------:R-:W-:Y:S02]  /*8100*/  I2IP.S8.S32.SAT R19, R29, R28, R19 ;  /* 0x0000001c1d137239 */ /* 0x000fe40000001413 */
[----:B------:R-:W-:Y:S02]  /*8110*/  SHF.R.S32.HI R5, RZ, 0x18, R5 ;  /* 0x00000018ff057819 */ /* 0x000fe40000011405 */
[----:B------:R-:W-:Y:S01]  /*8120*/  SHF.R.S32.HI R4, RZ, 0x18, R99 ;  /* 0x00000018ff047819 */ /* 0x000fe20000011463 */
[----:B------:R1:W-:Y:S01]  /*8130*/  STS.128 [R172+0xa200], R16 ;  /* 0x00a20010ac007388 */ /* 0x0003e20000000c00 */
[----:B------:R-:W-:Y:S01]  /*8140*/  I2IP.S8.S32.SAT R34, R39, R34, RZ ;  /* 0x0000002227227239 */ /* 0x000fe200000014ff */
[----:B------:R-:W-:Y:S01]  /*8150*/  IMAD R62, R5, R82, R62 ;  /* 0x00000052053e7224 */ /* 0x000fe200078e023e */
[----:B------:R-:W-:Y:S01]  /*8160*/  I2IP.S8.S32.SAT R38, R43, R38, RZ ;  /* 0x000000262b267239 */ /* 0x000fe200000014ff */
[----:B------:R-:W-:Y:S01]  /*8170*/  IMAD R67, R4, R82, R67 ;  /* 0x0000005204437224 */ /* 0x000fe200078e0243 */
[----:B------:R-:W-:Y:S02]  /*8180*/  I2IP.S8.S32.SAT R42, R47, R42, RZ ;  /* 0x0000002a2f2a7239 */ /* 0x000fe400000014ff */
[----:B------:R-:W-:Y:S02]  /*8190*/  I2IP.S8.S32.SAT R35, R51, R46, RZ ;  /* 0x0000002e33237239 */ /* 0x000fe400000014ff */
[----:B------:R-:W-:Y:S02]  /*81a0*/  I2IP.S8.S32.SAT R32, R33, R32, R34 ;  /* 0x0000002021207239 */ /* 0x000fe40000001422 */
[----:B------:R-:W-:Y:S02]  /*81b0*/  I2IP.S8.S32.SAT R33, R37, R36, R38 ;  /* 0x0000002425217239 */ /* 0x000fe40000001426 */
[----:B------:R-:W-:Y:S02]  /*81c0*/  I2IP.S8.S32.SAT R34, R41, R40, R42 ;  /* 0x0000002829227239 */ /* 0x000fe4000000142a */
[----:B------:R-:W-:Y:S02]  /*81d0*/  I2IP.S8.S32.SAT R35, R45, R44, R35 ;  /* 0x0000002c2d237239 */ /* 0x000fe40000001423 */
[----:B------:R-:W-:Y:S02]  /*81e0*/  I2IP.S8.S32.SAT R50, R55, R50, RZ ;  /* 0x0000003237327239 */ /* 0x000fe400000014ff */
[----:B------:R-:W-:Y:S01]  /*81f0*/  I2IP.S8.S32.SAT R54, R59, R54, RZ ;  /* 0x000000363b367239 */ /* 0x000fe200000014ff */
[----:B------:R1:W-:Y:S01]  /*8200*/  STS.128 [R171+0xa200], R32 ;  /* 0x00a20020ab007388 */ /* 0x0003e20000000c00 */
[----:B------:R-:W-:Y:S02]  /*8210*/  I2IP.S8.S32.SAT R58, R63, R58, RZ ;  /* 0x0000003a3f3a7239 */ /* 0x000fe400000014ff */
[----:B------:R-:W-:Y:S02]  /*8220*/  I2IP.S8.S32.SAT R62, R67, R62, RZ ;  /* 0x0000003e433e7239 */ /* 0x000fe400000014ff */
[----:B------:R-:W-:Y:S02]  /*8230*/  I2IP.S8.S32.SAT R48, R49, R48, R50 ;  /* 0x0000003031307239 */ /* 0x000fe40000001432 */
[----:B------:R-:W-:Y:S02]  /*8240*/  I2IP.S8.S32.SAT R49, R53, R52, R54 ;  /* 0x0000003435317239 */ /* 0x000fe40000001436 */
[----:B------:R-:W-:Y:S02]  /*8250*/  I2IP.S8.S32.SAT R50, R57, R56, R58 ;  /* 0x0000003839327239 */ /* 0x000fe4000000143a */
[----:B------:R-:W-:Y:S02]  /*8260*/  I2IP.S8.S32.SAT R51, R61, R60, R62 ;  /* 0x0000003c3d337239 */ /* 0x000fe4000000143e */
[----:B------:R-:W-:Y:S02]  /*8270*/  LEA R0, R160, UR49, 0x3 ;  /* 0x00000031a0007c11 */ /* 0x000fe4000f8e18ff */
[----:B------:R-:W-:Y:S01]  /*8280*/  @P6 SHF.L.U32 R3, R159, 0x1f, RZ ;  /* 0x0000001f9f036819 */ /* 0x000fe200000006ff */
        /* <DEDUP_REMOVED lines=9> */
[----:B------:R-:W-:Y:S02]  /*8320*/  UIADD3 UR8, UP0, UPT, UR52, 0x680, URZ ;  /* 0x0000068034087890 */ /* 0x000fe4000ff1e0ff */
[----:B------:R-:W-:Y:S02]  /*8330*/  UIADD3 UR5, UPT, UPT, UR41, 0x40, URZ ;  /* 0x0000004029057890 */ /* 0x000fe4000fffe0ff */
[----:B------:R-:W-:Y:S02]  /*8340*/  UIADD3 UR4, UPT, UPT, UR49, 0xa200, URZ ;  /* 0x0000a20031047890 */ /* 0x000fe4000fffe0ff */
[----:B------:R-:W-:Y:S01]  /*8350*/  UIADD3.X UR9, UPT, UPT, URZ, UR53, URZ, UP0, !UPT ;  /* 0x00000035ff097290 */ /* 0x000fe200087fe4ff */
[----:B------:R-:W-:Y:S01]  /*8360*/  UMOV UR6, UR42 ;  /* 0x0000002a00067c82 */ /* 0x000fe20008000000 */
[----:B------:R-:W-:Y:S07]  /*8370*/  UMOV UR7, UR36 ;  /* 0x0000002400077c82 */ /* 0x000fee0008000000 */
[----:B------:R2:W-:Y:S01]  /*8380*/  UTMASTG.3D [UR4], [UR8] ;  /* 0x00000004080073b5 */ /* 0x0005e20008010000 */
[----:B------:R0:W-:Y:S01]  /*8390*/  UTMACMDFLUSH ;  /* 0x00000000000079b7 */ /* 0x0001e20000000000 */
[----:B--2---:R-:W-:Y:S04]  /*83a0*/  DEPBAR.LE SB0, 0x1 ;  /* 0x000080400000791a */ /* 0x004fe80000000000 */
.L_x_107:
[----:B------:R-:W-:Y:S05]  /*83b0*/  BSYNC.RECONVERGENT B0 ;  /* 0x0000000000007941 */ /* 0x000fea0003800200 */
.L_x_106:
        /* <DEDUP_REMOVED lines=16> */
.L_x_111:
[----:B------:R-:W-:Y:S05]  /*84c0*/  BSYNC B0 ;  /* 0x0000000000007941 */ /* 0x000fea0003800000 */
.L_x_110:
        /* <DEDUP_REMOVED lines=19> */
[----:B--234-:R-:W-:Y:S02]  /*8600*/  LOP3.LUT R159, R159, R0, RZ, 0x3c, !PT ;  /* 0x000000009f9f7212 */ /* 0x01cfe400078e3cff */
.L_x_109:
[----:B------:R-:W-:Y:S05]  /*8610*/  BSYNC B1 ;  /* 0x0000000000017941 */ /* 0x000fea0003800000 */
.L_x_108:
[----:B------:R-:W-:Y:S05]  /*8620*/  VIADD R3, R80, 0x80 ;  /* 0x0000008050037836 */ /* 0x000fea0000000000 */
        /* <DEDUP_REMOVED lines=9> */
[----:B------:R-:W3:Y:S01]  /*86c0*/  LDCU.64 UR6, c[0x4][0x80] ;  /* 0x01001000ff0677ac */ /* 0x000ee20008000a00 */
[----:B------:R-:W4:Y:S01]  /*86d0*/  LDC.64 R2, c[0x4][R3] ;  /* 0x0100000003027b82 */ /* 0x000f220000000a00 */
[----:B------:R-:W5:Y:S01]  /*86e0*/  LDCU.64 UR4, c[0x4][0x18] ;  /* 0x01000300ff0477ac */ /* 0x000f620008000a00 */
[----:B--2---:R-:W-:Y:S01]  /*86f0*/  MOV R5, UR9 ;  /* 0x0000000900057c02 */ /* 0x004fe20008000f00 */
[----:B------:R-:W-:Y:S01]  /*8700*/  IMAD.U32 R4, RZ, RZ, UR8 ;  /* 0x00000008ff047e24 */ /* 0x000fe2000f8e00ff */
[----:B---3--:R-:W-:Y:S01]  /*8710*/  MOV R7, UR7 ;  /* 0x0000000700077c02 */ /* 0x008fe20008000f00 */
[----:B------:R-:W-:Y:S01]  /*8720*/  IMAD.U32 R6, RZ, RZ, UR6 ;  /* 0x00000006ff067e24 */ /* 0x000fe2000f8e00ff */
[----:B-----5:R-:W-:Y:S01]  /*8730*/  MOV R11, UR5 ;  /* 0x00000005000b7c02 */ /* 0x020fe20008000f00 */
[----:B------:R-:W-:Y:S02]  /*8740*/  IMAD.U32 R10, RZ, RZ, UR4 ;  /* 0x00000004ff0a7e24 */ /* 0x000fe4000f8e00ff */
[----:B------:R-:W-:Y:S07]  /*8750*/  LEPC R20, `(.L_x_113) ;  /* 0x000000001014794e */ /* 0x000fee0000000000 */
[----:B-1--4-:R-:W-:Y:S05]  /*8760*/  CALL.ABS.NOINC R2 ;  /* 0x0000000002007343 */ /* 0x012fea0003c00000 */
.L_x_113:
[----:B------:R-:W-:Y:S05]  /*8770*/  WARPSYNC.ALL ;  /* 0x0000000000007948 */ /* 0x000fea0003800000 */
[----:B------:R-:W-:Y:S01]  /*8780*/  R2UR UR4, R80 ;  /* 0x00000000500472ca */ /* 0x000fe200000e0000 */
[----:B------:R-:W-:Y:S01]  /*8790*/  BSSY.RECONVERGENT B0, `(.L_x_114) ;  /* 0x000011f000007945 */ /* 0x000fe20003800200 */
[C---:B------:R-:W-:Y:S02]  /*87a0*/  PRMT R81, R100.reuse, 0x8880, RZ ;  /* 0x0000888064517816 */ /* 0x040fe400000000ff */
[C---:B-1----:R-:W-:Y:S02]  /*87b0*/  SHF.L.U32 R84, R100.reuse, 0x8, RZ ;  /* 0x0000000864547819 */ /* 0x042fe400000006ff */
[----:B------:R-:W-:Y:S02]  /*87c0*/  SHF.L.U32 R83, R100, 0x10, RZ ;  /* 0x0000001064537819 */ /* 0x000fe400000006ff */
[----:B------:R-:W-:Y:S02]  /*87d0*/  SHF.R.S32.HI R84, RZ, 0x18, R84 ;  /* 0x00000018ff547819 */ /* 0x000fe40000011454 */
[----:B------:R-:W-:Y:S02]  /*87e0*/  SHF.R.S32.HI R83, RZ, 0x18, R83 ;  /* 0x00000018ff537819 */ /* 0x000fe40000011453 */
[----:B------:R-:W-:Y:S01]  /*87f0*/  ISETP.NE.AND P0, PT, R167, RZ, PT ;  /* 0x000000ffa700720c */ /* 0x000fe20003f05270 */
[----:B------:R-:W1:Y:S01]  /*8800*/  LDTM.x64 R4, tmem[UR4+0x80] ;  /* 0x00008004000479ee */ /* 0x000e620008340000 */
[----:B------:R-:W-:Y:S01]  /*8810*/  ISETP.NE.AND P6, PT, R117, RZ, PT ;  /* 0x000000ff7500720c */ /* 0x000fe20003fc5270 */
[C---:B-1----:R-:W-:Y:S02]  /*8820*/  IMAD R0, R78.reuse, R4, RZ ;  /* 0x000000044e007224 */ /* 0x042fe400078e02ff */
        /* <DEDUP_REMOVED lines=141> */
[C---:B------:R-:W-:Y:S01]  /*9100*/  PRMT R3, R92.reuse, 0x8880, RZ ;  /* 0x000088805c037816 */ /* 0x040fe200000000ff */
        /* <DEDUP_REMOVED lines=124> */
[----:B------:R-:W-:Y:S02]  /*98d0*/  UIADD3 UR8, UP0, UPT, UR52, 0x680, URZ ;  /* 0x0000068034087890 */ /* 0x000fe4000ff1e0ff */
[----:B------:R-:W-:Y:S02]  /*98e0*/  UIADD3 UR5, UPT, UPT, UR41, 0x80, URZ ;  /* 0x0000008029057890 */ /* 0x000fe4000fffe0ff */
[----:B------:R-:W-:Y:S01]  /*98f0*/  MOV R166, UR10 ;  /* 0x0000000a00a67c02 */ /* 0x000fe20008000f00 */
[----:B------:R-:W-:Y:S01]  /*9900*/  UIADD3.X UR9, UPT, UPT, URZ, UR53, URZ, UP0, !UPT ;  /* 0x00000035ff097290 */ /* 0x000fe200087fe4ff */
[----:B------:R-:W-:Y:S02]  /*9910*/  UMOV UR6, UR42 ;  /* 0x0000002a00067c82 */ /* 0x000fe40008000000 */
[----:B------:R-:W-:Y:S01]  /*9920*/  R2UR UR4, R166 ;  /* 0x00000000a60472ca */ /* 0x000fe200000e0000 */
[----:B------:R-:W-:Y:S11]  /*9930*/  UMOV UR7, UR36 ;  /* 0x0000002400077c82 */ /* 0x000ff60008000000 */
[----:B------:R-:W-:Y:S01]  /*9940*/  @!UPT UIADD3 URZ, UPT, UPT, URZ, URZ, URZ ;  /* 0x000000fffffff290 */ /* 0x000fe2000fffe0ff */
[----:B------:R2:W-:Y:S01]  /*9950*/  UTMASTG.3D [UR4], [UR8] ;  /* 0x00000004080073b5 */ /* 0x0005e20008010000 */
[----:B------:R0:W-:Y:S01]  /*9960*/  UTMACMDFLUSH ;  /* 0x00000000000079b7 */ /* 0x0001e20000000000 */
[----:B--2---:R-:W-:Y:S04]  /*9970*/  DEPBAR.LE SB0, 0x1 ;  /* 0x000080400000791a */ /* 0x004fe80000000000 */
.L_x_115:
[----:B------:R-:W-:Y:S05]  /*9980*/  BSYNC.RECONVERGENT B0 ;  /* 0x0000000000007941 */ /* 0x000fea0003800200 */
.L_x_114:
        /* <DEDUP_REMOVED lines=16> */
.L_x_119:
[----:B------:R-:W-:Y:S05]  /*9a90*/  BSYNC B0 ;  /* 0x0000000000007941 */ /* 0x000fea0003800000 */
.L_x_118:
        /* <DEDUP_REMOVED lines=20> */
.L_x_117:
[----:B------:R-:W-:Y:S05]  /*9be0*/  BSYNC B1 ;  /* 0x0000000000017941 */ /* 0x000fea0003800000 */
.L_x_116:
        /* <DEDUP_REMOVED lines=21> */
.L_x_121:
[----:B------:R-:W-:Y:S01]  /*9d40*/  ISETP.NE.AND P0, PT, R167, RZ, PT ;  /* 0x000000ffa700720c */ /* 0x000fe20003f05270 */
[----:B------:R-:W-:Y:S05]  /*9d50*/  WARPSYNC.ALL ;  /* 0x0000000000007948 */ /* 0x000fea0003800000 */
[----:B------:R-:W-:Y:S01]  /*9d60*/  IMAD.U32 R140, R102, 0x10000, RZ ;  /* 0x00010000668c7824 */ /* 0x000fe200078e00ff */
[----:B------:R-:W-:Y:S01]  /*9d70*/  R2UR UR4, R80 ;  /* 0x00000000500472ca */ /* 0x000fe200000e0000 */
[----:B------:R-:W-:Y:S01]  /*9d80*/  IMAD.U32 R134, R88, 0x10000, RZ ;  /* 0x0001000058867824 */ /* 0x000fe200078e00ff */
[C---:B------:R-:W-:Y:S01]  /*9d90*/  SHF.L.U32 R0, R100.reuse, 0x10, RZ ;  /* 0x0000001064007819 */ /* 0x040fe200000006ff */
[----:B-1----:R-:W-:Y:S01]  /*9da0*/  IMAD.U32 R119, R93, 0x10000, RZ ;  /* 0x000100005d777824 */ /* 0x002fe200078e00ff */
[----:B------:R-:W-:Y:S01]  /*9db0*/  PRMT R3, R100, 0x8880, RZ ;  /* 0x0000888064037816 */ /* 0x000fe200000000ff */
[----:B------:R-:W-:Y:S01]  /*9dc0*/  IMAD.U32 R104, R98, 0x10000, RZ ;  /* 0x0001000062687824 */ /* 0x000fe200078e00ff */
[----:B------:R-:W-:Y:S01]  /*9dd0*/  SHF.L.U32 R81, R100, 0x8, RZ ;  /* 0x0000000864517819 */ /* 0x000fe200000006ff */
[----:B------:R-:W-:Y:S01]  /*9de0*/  IMAD.SHL.U32 R127, R90, 0x100, RZ ;  /* 0x000001005a7f7824 */ /* 0x000fe200078e00ff */
[----:B------:R-:W-:Y:S01]  /*9df0*/  SHF.R.S32.HI R0, RZ, 0x18, R0 ;  /* 0x00000018ff007819 */ /* 0x000fe20000011400 */
[----:B------:R-:W-:Y:S01]  /*9e00*/  IMAD.SHL.U32 R112, R95, 0x100, RZ ;  /* 0x000001005f707824 */ /* 0x000fe200078e00ff */
[----:B------:R-:W-:Y:S01]  /*9e10*/  SHF.R.S32.HI R81, RZ, 0x18, R81 ;  /* 0x00000018ff517819 */ /* 0x000fe20000011451 */
[----:B------:R-:W-:Y:S01]  /*9e20*/  BSSY.RECONVERGENT B0, `(.L_x_122) ;  /* 0x0000121000007945 */ /* 0x000fe20003800200 */
[----:B------:R-:W-:Y:S01]  /*9e30*/  SHF.R.S32.HI R2, RZ, 0x18, R100 ;  /* 0x00000018ff027819 */ /* 0x000fe20000011464 */
[----:B------:R-:W1:Y:S01]  /*9e40*/  LDTM.x64 R4, tmem[UR4+0xc0] ;  /* 0x0000c004000479ee */ /* 0x000e620008340000 */
[----:B------:R-:W-:Y:S01]  /*9e50*/  NOP ;  /* 0x0000000000007918 */ /* 0x000fe20000000000 */
[----:B------:R-:W-:Y:S02]  /*9e60*/  SHF.R.S32.HI R84, RZ, 0x18, R101 ;  /* 0x00000018ff547819 */ /* 0x000fe40000011465 */
[----:B------:R-:W-:Y:S02]  /*9e70*/  SHF.R.S32.HI R85, RZ, 0x18, R102 ;  /* 0x00000018ff557819 */ /* 0x000fe40000011466 */
[----:B------:R-:W-:Y:S02]  /*9e80*/  SHF.R.S32.HI R86, RZ, 0x18, R103 ;  /* 0x00000018ff567819 */ /* 0x000fe40000011467 */
[----:B------:R-:W-:Y:S02]  /*9e90*/  SHF.R.S32.HI R87, RZ, 0x18, R88 ;  /* 0x00000018ff577819 */ /* 0x000fe40000011458 */
[----:B------:R-:W-:Y:S02]  /*9ea0*/  R2UR UR5, R108 ;  /* 0x000000006c0572ca */ /* 0x000fe400000e0000 */
[C---:B------:R-:W-:Y:S02]  /*9eb0*/  PRMT R143, R101.reuse, 0x8880, RZ ;  /* 0x00008880658f7816 */ /* 0x040fe400000000ff */
[----:B------:R-:W-:Y:S02]  /*9ec0*/  SHF.L.U32 R83, R101, 0x10, RZ ;  /* 0x0000001065537819 */ /* 0x000fe400000006ff */
[----:B------:R-:W-:Y:S02]  /*9ed0*/  PRMT R141, R102, 0x8880, RZ ;  /* 0x00008880668d7816 */ /* 0x000fe400000000ff */
[----:B------:R-:W-:Y:S02]  /*9ee0*/  SHF.R.S32.HI R83, RZ, 0x18, R83 ;  /* 0x00000018ff537819 */ /* 0x000fe40000011453 */
[C---:B------:R-:W-:Y:S02]  /*9ef0*/  PRMT R138, R103.reuse, 0x8880, RZ ;  /* 0x00008880678a7816 */ /* 0x040fe400000000ff */
[----:B------:R-:W-:Y:S01]  /*9f00*/  SHF.L.U32 R137, R103, 0x10, RZ ;  /* 0x0000001067897819 */ /* 0x000fe200000006ff */
[----:B------:R-:W-:Y:S01]  /*9f10*/  UIADD3 UR5, UPT, UPT, UR5, 0xe0, URZ ;  /* 0x000000e005057890 */ /* 0x000fe2000fffe0ff */
[----:B-1----:R-:W-:Y:S01]  /*9f20*/  IMAD R4, R78, R4, RZ ;  /* 0x000000044e047224 */ /* 0x002fe200078e02ff */
[----:B------:R-:W-:Y:S01]  /*9f30*/  PRMT R135, R88, 0x8880, RZ ;  /* 0x0000888058877816 */ /* 0x000fe200000000ff */
[C---:B------:R-:W-:Y:S01]  /*9f40*/  IMAD R5, R78.reuse, R5, RZ ;  /* 0x000000054e057224 */ /* 0x040fe200078e02ff */
[----:B------:R-:W-:Y:S01]  /*9f50*/  UPRMT UR5, UR37, 0x654, UR5 ;  /* 0x0000065425057896 */ /* 0x000fe20008000005 */
[----:B------:R-:W-:Y:S01]  /*9f60*/  IMAD R4, R3, R82, R4 ;  /* 0x0000005203047224 */ /* 0x000fe200078e0204 */
[C---:B------:R-:W-:Y:S01]  /*9f70*/  PRMT R132, R89.reuse, 0x8880, RZ ;  /* 0x0000888059847816 */ /* 0x040fe200000000ff */
[----:B------:R-:W-:Y:S01]  /*9f80*/  IMAD R6, R78, R6, RZ ;  /* 0x000000064e067224 */ /* 0x000fe200078e02ff */
[----:B------:R-:W-:Y:S01]  /*9f90*/  SHF.L.U32 R131, R89, 0x10, RZ ;  /* 0x0000001059837819 */ /* 0x000fe200000006ff */
[----:B------:R-:W-:Y:S01]  /*9fa0*/  IMAD R5, R0, R82, R5 ;  /* 0x0000005200057224 */ /* 0x000fe200078e0205 */
[----:B------:R-:W-:Y:S01]  /*9fb0*/  PRMT R129, R90, 0x8880, RZ ;  /* 0x000088805a817816 */ /* 0x000fe200000000ff */
[----:B------:R-:W-:Y:S01]  /*9fc0*/  IMAD R0, R78, R16, RZ ;  /* 0x000000104e007224 */ /* 0x000fe200078e02ff */
[----:B------:R-:W-:Y:S01]  /*9fd0*/  SHF.L.U32 R128, R90, 0x10, RZ ;  /* 0x000000105a807819 */ /* 0x000fe200000006ff */
[C---:B------:R-:W-:Y:S01]  /*9fe0*/  IMAD R7, R78.reuse, R7, RZ ;  /* 0x000000074e077224 */ /* 0x040fe200078e02ff */
[----:B------:R-:W-:Y:S01]  /*9ff0*/  SYNCS.ARRIVE.TRANS64.RED.A1T0 RZ, [UR5], RZ ;  /* 0x000000ffffff79a7 */ /* 0x000fe20008100405 */
[C---:B------:R-:W-:Y:S01]  /*a000*/  IMAD R16, R78.reuse, R20, RZ ;  /* 0x000000144e107224 */ /* 0x040fe200078e02ff */
[C---:B------:R-:W-:Y:S01]  /*a010*/  PRMT R126, R91.reuse, 0x8880, RZ ;  /* 0x000088805b7e7816 */ /* 0x040fe200000000ff */
[C---:B------:R-:W-:Y:S01]  /*a020*/  IMAD R20, R78.reuse, R24, RZ ;  /* 0x000000184e147224 */ /* 0x040fe200078e02ff */
[----:B------:R-:W-:Y:S01]  /*a030*/  SHF.L.U32 R125, R91, 0x10, RZ ;  /* 0x000000105b7d7819 */ /* 0x000fe200000006ff */
[----:B------:R-:W-:Y:S01]  /*a040*/  IMAD R6, R81, R82, R6 ;  /* 0x0000005251067224 */ /* 0x000fe200078e0206 */
[----:B------:R-:W-:Y:S01]  /*a050*/  MOV R81, R143 ;  /* 0x0000008f00517202 */ /* 0x000fe20000000f00 */
[----:B------:R-:W-:Y:S01]  /*a060*/  IMAD R24, R78, R28, RZ ;  /* 0x0000001c4e187224 */ /* 0x000fe200078e02ff */
[----:B------:R-:W-:Y:S01]  /*a070*/  PRMT R123, R92, 0x8880, RZ ;  /* 0x000088805c7b7816 */ /* 0x000fe200000000ff */
[----:B------:R-:W-:Y:S01]  /*a080*/  IMAD R28, R78, R32, RZ ;  /* 0x000000204e1c7224 */ /* 0x000fe200078e02ff */
[----:B------:R-:W-:Y:S01]  /*a090*/  SHF.L.U32 R122, R92, 0x10, RZ ;  /* 0x000000105c7a7819 */ /* 0x000fe200000006ff */
[----:B------:R-:W-:Y:S01]  /*a0a0*/  IMAD R7, R2, R82, R7 ;  /* 0x0000005202077224 */ /* 0x000fe200078e0207 */
[----:B------:R-:W-:Y:S01]  /*a0b0*/  PRMT R120, R93, 0x8880, RZ ;  /* 0x000088805d787816 */ /* 0x000fe200000000ff */
[----:B------:R-:W-:Y:S01]  /*a0c0*/  IMAD R32, R78, R36, RZ ;  /* 0x000000244e207224 */ /* 0x000fe200078e02ff */
[----:B------:R-:W-:Y:S01]  /*a0d0*/  PRMT R117, R94, 0x8880, RZ ;  /* 0x000088805e757816 */ /* 0x000fe200000000ff */
[----:B------:R-:W-:Y:S01]  /*a0e0*/  IMAD R2, R78, R17, RZ ;  /* 0x000000114e027224 */ /* 0x000fe200078e02ff */
[----:B------:R-:W-:Y:S01]  /*a0f0*/  SHF.L.U32 R116, R94, 0x10, RZ ;  /* 0x000000105e747819 */ /* 0x000fe200000006ff */
[----:B------:R-:W-:Y:S01]  /*a100*/  IMAD R36, R78, R40, RZ ;  /* 0x000000284e247224 */ /* 0x000fe200078e02ff */
[----:B------:R-:W-:Y:S01]  /*a110*/  SHF.L.U32 R115, R94, 0x8, RZ ;  /* 0x000000085e737819 */ /* 0x000fe200000006ff */
[C---:B------:R-:W-:Y:S01]  /*a120*/  IMAD R17, R78.reuse, R21, RZ ;  /* 0x000000154e117224 */ /* 0x040fe200078e02ff */
[C---:B------:R-:W-:Y:S01]  /*a130*/  PRMT R114, R95.reuse, 0x8880, RZ ;  /* 0x000088805f727816 */ /* 0x040fe200000000ff */
[C---:B------:R-:W-:Y:S01]  /*a140*/  IMAD R40, R78.reuse, R44, RZ ;  /* 0x0000002c4e287224 */ /* 0x040fe200078e02ff */
[----:B------:R-:W-:Y:S01]  /*a150*/  SHF.L.U32 R113, R95, 0x10, RZ ;  /* 0x000000105f717819 */ /* 0x000fe200000006ff */
[----:B------:R-:W-:Y:S01]  /*a160*/  IMAD R21, R78, R25, RZ ;  /* 0x000000194e157224 */ /* 0x000fe200078e02ff */
[----:B------:R-:W-:Y:S01]  /*a170*/  PRMT R111, R96, 0x8880, RZ ;  /* 0x00008880606f7816 */ /* 0x000fe200000000ff */
        /* <DEDUP_REMOVED lines=8> */
[C---:B------:R-:W-:Y:S01]  /*a200*/  IMAD R52, R78.reuse, R56, RZ ;  /* 0x000000384e347224 */ /* 0x040fe200078e02ff */
[----:B------:R-:W-:Y:S01]  /*a210*/  SHF.L.U32 R142, R101, 0x8, RZ ;  /* 0x00000008658e7819 */ /* 0x000fe200000006ff */
[C---:B------:R-:W-:Y:S01]  /*a220*/  IMAD R8, R78.reuse, R8, RZ ;  /* 0x000000084e087224 */ /* 0x040fe200078e02ff */
[C---:B------:R-:W-:Y:S01]  /*a230*/  SHF.L.U32 R101, R99.reuse, 0x10, RZ ;  /* 0x0000001063657819 */ /* 0x040fe200000006ff */
[----:B------:R-:W-:Y:S01]  /*a240*/  IMAD R33, R78, R37, RZ ;  /* 0x000000254e217224 */ /* 0x000fe200078e02ff */
[----:B------:R-:W-:Y:S01]  /*a250*/  SHF.L.U32 R139, R102, 0x8, RZ ;  /* 0x00000008668b7819 */ /* 0x000fe200000006ff */
[C---:B------:R-:W-:Y:S01]  /*a260*/  IMAD R56, R78.reuse, R60, RZ ;  /* 0x0000003c4e387224 */ /* 0x040fe200078e02ff */
[----:B------:R-:W-:Y:S01]  /*a270*/  PRMT R102, R99, 0x8880, RZ ;  /* 0x0000888063667816 */ /* 0x000fe200000000ff */
[C---:B------:R-:W-:Y:S01]  /*a280*/  IMAD R37, R78.reuse, R41, RZ ;  /* 0x000000294e257224 */ /* 0x040fe200078e02ff */
[----:B------:R-:W-:Y:S01]  /*a290*/  SHF.L.U32 R136, R103, 0x8, RZ ;  /* 0x0000000867887819 */ /* 0x000fe200000006ff */
[C---:B------:R-:W-:Y:S01]  /*a2a0*/  IMAD R60, R78.reuse, R64, RZ ;  /* 0x000000404e3c7224 */ /* 0x040fe200078e02ff */
[----:B------:R-:W-:Y:S01]  /*a2b0*/  I2IP.S8.S32.SAT R64, R7, R6, RZ ;  /* 0x0000000607407239 */ /* 0x000fe200000014ff */
[C---:B------:R-:W-:Y:S01]  /*a2c0*/  IMAD R9, R78.reuse, R9, RZ ;  /* 0x000000094e097224 */ /* 0x040fe200078e02ff */
[----:B------:R-:W-:Y:S01]  /*a2d0*/  SHF.R.S32.HI R6, RZ, 0x18, R140 ;  /* 0x00000018ff067819 */ /* 0x000fe2000001148c */
[C---:B------:R-:W-:Y:S01]  /*a2e0*/  IMAD R41, R78.reuse, R45, RZ ;  /* 0x0000002d4e297224 */ /* 0x040fe200078e02ff */
[----:B------:R-:W-:Y:S01]  /*a2f0*/  SHF.R.S32.HI R7, RZ, 0x18, R142 ;  /* 0x00000018ff077819 */ /* 0x000fe2000001148e */
[----:B------:R-:W-:Y:S01]  /*a300*/  IMAD R45, R78, R49, RZ ;  /* 0x000000314e2d7224 */ /* 0x000fe200078e02ff */
[----:B------:R-:W-:Y:S01]  /*a310*/  SHF.L.U32 R133, R88, 0x8, RZ ;  /* 0x0000000858857819 */ /* 0x000fe200000006ff */
[C---:B------:R-:W-:Y:S01]  /*a320*/  IMAD R10, R78.reuse, R10, RZ ;  /* 0x0000000a4e0a7224 */ /* 0x040fe200078e02ff */
[----:B------:R-:W-:Y:S01]  /*a330*/  SHF.R.S32.HI R88, RZ, 0x18, R89 ;  /* 0x00000018ff587819 */ /* 0x000fe20000011459 */
[C---:B------:R-:W-:Y:S01]  /*a340*/  IMAD R49, R78.reuse, R53, RZ ;  /* 0x000000354e317224 */ /* 0x040fe200078e02ff */
[----:B------:R-:W-:Y:S01]  /*a350*/  SHF.L.U32 R130, R89, 0x8, RZ ;  /* 0x0000000859827819 */ /* 0x000fe200000006ff */
[-C--:B------:R-:W-:Y:S01]  /*a360*/  IMAD R8, R81, R82.reuse, R8 ;  /* 0x0000005251087224 */ /* 0x080fe200078e0208 */
[----:B------:R-:W-:Y:S01]  /*a370*/  SHF.R.S32.HI R81, RZ, 0x18, R139 ;  /* 0x00000018ff517819 */ /* 0x000fe2000001148b */
[C---:B------:R-:W-:Y:S01]  /*a380*/  IMAD R53, R78.reuse, R57, RZ ;  /* 0x000000394e357224 */ /* 0x040fe200078e02ff */
[----:B------:R-:W-:Y:S01]  /*a390*/  SHF.R.S32.HI R89, RZ, 0x18, R90 ;  /* 0x00000018ff597819 */ /* 0x000fe2000001145a */
[C---:B------:R-:W-:Y:S01]  /*a3a0*/  IMAD R11, R78.reuse, R11, RZ ;  /* 0x0000000b4e0b7224 */ /* 0x040fe200078e02ff */
[----:B------:R-:W-:Y:S01]  /*a3b0*/  SHF.R.S32.HI R90, RZ, 0x18, R91 ;  /* 0x00000018ff5a7819 */ /* 0x000fe2000001145b */
[C---:B------:R-:W-:Y:S01]  /*a3c0*/  IMAD R57, R78.reuse, R61, RZ ;  /* 0x0000003d4e397224 */ /* 0x040fe200078e02ff */
[----:B------:R-:W-:Y:S01]  /*a3d0*/  SHF.L.U32 R124, R91, 0x8, RZ ;  /* 0x000000085b7c7819 */ /* 0x000fe200000006ff */
[----:B------:R-:W-:Y:S01]  /*a3e0*/  IMAD R9, R83, R82, R9 ;  /* 0x0000005253097224 */ /* 0x000fe200078e0209 */
[----:B------:R-:W-:Y:S01]  /*a3f0*/  SHF.R.S32.HI R91, RZ, 0x18, R92 ;  /* 0x00000018ff5b7819 */ /* 0x000fe2000001145c */
[----:B------:R-:W-:Y:S01]  /*a400*/  IMAD R61, R78, R65, RZ ;  /* 0x000000414e3d7224 */ /* 0x000fe200078e02ff */
[----:B------:R-:W-:Y:S01]  /*a410*/  SHF.L.U32 R121, R92, 0x8, RZ ;  /* 0x000000085c797819 */ /* 0x000fe200000006ff */
[C---:B------:R-:W-:Y:S01]  /*a420*/  IMAD R12, R78.reuse, R12, RZ ;  /* 0x0000000c4e0c7224 */ /* 0x040fe200078e02ff */
[----:B------:R-:W-:Y:S01]  /*a430*/  SHF.R.S32.HI R92, RZ, 0x18, R93 ;  /* 0x00000018ff5c7819 */ /* 0x000fe2000001145d */
[----:B------:R-:W-:Y:S01]  /*a440*/  IMAD.MOV.U32 R65, RZ, RZ, R141 ;  /* 0x000000ffff417224 */ /* 0x000fe200078e008d */
[----:B------:R-:W-:Y:S01]  /*a450*/  SHF.L.U32 R118, R93, 0x8, RZ ;  /* 0x000000085d767819 */ /* 0x000fe200000006ff */
[----:B------:R-:W-:Y:S01]  /*a460*/  IMAD R10, R7, R82, R10 ;  /* 0x00000052070a7224 */ /* 0x000fe200078e020a */
[----:B------:R-:W-:Y:S01]  /*a470*/  MOV R7, R138 ;  /* 0x0000008a00077202 */ /* 0x000fe20000000f00 */
[----:B------:R-:W-:Y:S01]  /*a480*/  IMAD R13, R78, R13, RZ ;  /* 0x0000000d4e0d7224 */ /* 0x000fe200078e02ff */
[----:B------:R-:W-:Y:S01]  /*a490*/  SHF.R.S32.HI R93, RZ, 0x18, R94 ;  /* 0x00000018ff5d7819 */ /* 0x000fe2000001145e */
[----:B------:R-:W-:Y:S01]  /*a4a0*/  IMAD R11, R84, R82, R11 ;  /* 0x00000052540b7224 */ /* 0x000fe200078e020b */
[----:B------:R-:W-:Y:S01]  /*a4b0*/  I2IP.S8.S32.SAT R84, R5, R4, R64 ;  /* 0x0000000405547239 */ /* 0x000fe20000001440 */
[C---:B------:R-:W-:Y:S01]  /*a4c0*/  IMAD R14, R78.reuse, R14, RZ ;  /* 0x0000000e4e0e7224 */ /* 0x040fe200078e02ff */
[----:B------:R-:W-:Y:S01]  /*a4d0*/  SHF.R.S32.HI R5, RZ, 0x18, R137 ;  /* 0x00000018ff057819 */ /* 0x000fe20000011489 */
[----:B------:R-:W-:Y:S01]  /*a4e0*/  IMAD R12, R65, R82, R12 ;  /* 0x00000052410c7224 */ /* 0x000fe200078e020c */
[----:B------:R-:W-:Y:S01]  /*a4f0*/  I2IP.S8.S32.SAT R10, R11, R10, RZ ;  /* 0x0000000a0b0a7239 */ /* 0x000fe200000014ff */
[----:B------:R-:W-:Y:S01]  /*a500*/  IMAD R15, R78, R15, RZ ;  /* 0x0000000f4e0f7224 */ /* 0x000fe200078e02ff */
[----:B------:R-:W-:Y:S01]  /*a510*/  SHF.R.S32.HI R94, RZ, 0x18, R95 ;  /* 0x00000018ff5e7819 */ /* 0x000fe2000001145f */
[-C--:B------:R-:W-:Y:S01]  /*a520*/  IMAD R13, R6, R82.reuse, R13 ;  /* 0x00000052060d7224 */ /* 0x080fe200078e020d */
[----:B------:R-:W-:Y:S01]  /*a530*/  SHF.R.S32.HI R6, RZ, 0x18, R134 ;  /* 0x00000018ff067819 */ /* 0x000fe20000011486 */
[-C--:B------:R-:W-:Y:S01]  /*a540*/  IMAD R14, R81, R82.reuse, R14 ;  /* 0x00000052510e7224 */ /* 0x080fe200078e020e */
        /* <DEDUP_REMOVED lines=10> */
[----:B------:R-:W-:Y:S01]  /*a5f0*/  MOV R5, R135 ;  /* 0x0000008700057202 */ /* 0x000fe20000000f00 */
[-C--:B------:R-:W-:Y:S01]  /*a600*/  IMAD R3, R4, R82.reuse, R3 ;  /* 0x0000005204037224 */ /* 0x080fe200078e0203 */
[----:B------:R-:W-:Y:S01]  /*a610*/  SHF.R.S32.HI R4, RZ, 0x18, R131 ;  /* 0x00000018ff047819 */ /* 0x000fe20000011483 */
[----:B------:R-:W-:Y:S01]  /*a620*/  IMAD R19, R86, R82, R19 ;  /* 0x0000005256137224 */ /* 0x000fe200078e0213 */
[----:B------:R-:W-:Y:S01]  /*a630*/  I2IP.S8.S32.SAT R86, R13, R12, R14 ;  /* 0x0000000c0d567239 */ /* 0x000fe2000000140e */
[----:B------:R-:W-:Y:S01]  /*a640*/  IMAD R18, R78, R22, RZ ;  /* 0x000000164e127224 */ /* 0x000fe200078e02ff */
[----:B------:R-:W-:Y:S01]  /*a650*/  SHF.L.U32 R109, R96, 0x8, RZ ;  /* 0x00000008606d7819 */ /* 0x000fe200000006ff */
[----:B------:R-:W-:Y:S01]  /*a660*/  IMAD R16, R5, R82, R16 ;  /* 0x0000005205107224 */ /* 0x000fe200078e0210 */
[----:B------:R-:W-:Y:S01]  /*a670*/  I2IP.S8.S32.SAT R19, R19, R3, RZ ;  /* 0x0000000313137239 */ /* 0x000fe200000014ff */
[----:B------:R-:W-:Y:S01]  /*a680*/  IMAD R23, R78, R23, RZ ;  /* 0x000000174e177224 */ /* 0x000fe200078e02ff */
[----:B------:R-:W-:Y:S01]  /*a690*/  MOV R3, R132 ;  /* 0x0000008400037202 */ /* 0x000fe20000000f00 */
[-C--:B------:R-:W-:Y:S01]  /*a6a0*/  IMAD R17, R6, R82.reuse, R17 ;  /* 0x0000005206117224 */ /* 0x080fe200078e0211 */
[----:B------:R-:W-:Y:S01]  /*a6b0*/  MOV R5, R129 ;  /* 0x0000008100057202 */ /* 0x000fe20000000f00 */
[-C--:B------:R-:W-:Y:S01]  /*a6c0*/  IMAD R18, R7, R82.reuse, R18 ;  /* 0x0000005207127224 */ /* 0x080fe200078e0212 */
[----:B------:R-:W-:Y:S01]  /*a6d0*/  SHF.R.S32.HI R7, RZ, 0x18, R127 ;  /* 0x00000018ff077819 */ /* 0x000fe2000001147f */
[----:B------:R-:W-:Y:S01]  /*a6e0*/  IMAD R23, R87, R82, R23 ;  /* 0x0000005257177224 */ /* 0x000fe200078e0217 */
[----:B------:R-:W-:Y:S01]  /*a6f0*/  I2IP.S8.S32.SAT R87, R2, R0, R19 ;  /* 0x0000000002577239 */ /* 0x000fe20000001413 */
[----:B------:R-:W-:Y:S01]  /*a700*/  IMAD R20, R3, R82, R20 ;  /* 0x0000005203147224 */ /* 0x000fe200078e0214 */
[----:B------:R-:W-:Y:S01]  /*a710*/  SHF.R.S32.HI R3, RZ, 0x18, R130 ;  /* 0x00000018ff037819 */ /* 0x000fe20000011482 */
[C---:B------:R-:W-:Y:S01]  /*a720*/  IMAD R22, R78.reuse, R26, RZ ;  /* 0x0000001a4e167224 */ /* 0x040fe200078e02ff */
[----:B------:R-:W-:Y:S01]  /*a730*/  I2IP.S8.S32.SAT R18, R23, R18, RZ ;  /* 0x0000001217127239 */ /* 0x000fe200000014ff */
[----:B------:R-:W-:Y:S01]  /*a740*/  IMAD R27, R78, R27, RZ ;  /* 0x0000001b4e1b7224 */ /* 0x000fe200078e02ff */
[----:B------:R1:W-:Y:S01]  /*a750*/  STS.128 [R153+UR49+0xa200], R84 ;  /* 0x00a2005499007988 */ /* 0x0003e20008000c31 */
[----:B------:R-:W-:Y:S01]  /*a760*/  IMAD R21, R4, R82, R21 ;  /* 0x0000005204157224 */ /* 0x000fe200078e0215 */
[----:B------:R-:W-:Y:S01]  /*a770*/  I2IP.S8.S32.SAT R16, R17, R16, R18 ;  /* 0x0000001011107239 */ /* 0x000fe20000001412 */
[-C--:B------:R-:W-:Y:S01]  /*a780*/  IMAD R22, R3, R82.reuse, R22 ;  /* 0x0000005203167224 */ /* 0x080fe200078e0216 */
[----:B------:R-:W-:Y:S01]  /*a790*/  SHF.R.S32.HI R0, RZ, 0x18, R128 ;  /* 0x00000018ff007819 */ /* 0x000fe20000011480 */
[----:B------:R-:W-:Y:S01]  /*a7a0*/  IMAD R27, R88, R82, R27 ;  /* 0x00000052581b7224 */ /* 0x000fe200078e021b */
[----:B------:R-:W-:Y:S01]  /*a7b0*/  SHF.R.S32.HI R96, RZ, 0x18, R97 ;  /* 0x00000018ff607819 */ /* 0x000fe20000011461 */
[C---:B------:R-:W-:Y:S01]  /*a7c0*/  IMAD R26, R78.reuse, R30, RZ ;  /* 0x0000001e4e1a7224 */ /* 0x040fe200078e02ff */
[----:B------:R-:W-:Y:S01]  /*a7d0*/  SHF.L.U32 R106, R97, 0x8, RZ ;  /* 0x00000008616a7819 */ /* 0x000fe200000006ff */
[----:B------:R-:W-:Y:S01]  /*a7e0*/  IMAD R24, R5, R82, R24 ;  /* 0x0000005205187224 */ /* 0x000fe200078e0218 */
[----:B------:R-:W-:Y:S01]  /*a7f0*/  I2IP.S8.S32.SAT R17, R27, R22, RZ ;  /* 0x000000161b117239 */ /* 0x000fe200000014ff */
[----:B------:R-:W-:Y:S01]  /*a800*/  IMAD R31, R78, R31, RZ ;  /* 0x0000001f4e1f7224 */ /* 0x000fe200078e02ff */
[----:B------:R-:W-:Y:S01]  /*a810*/  SHF.R.S32.HI R5, RZ, 0x18, R124 ;  /* 0x00000018ff057819 */ /* 0x000fe2000001147c */
[----:B------:R-:W-:Y:S01]  /*a820*/  IMAD R25, R0, R82, R25 ;  /* 0x0000005200197224 */ /* 0x000fe200078e0219 */
[----:B------:R-:W-:Y:S01]  /*a830*/  I2IP.S8.S32.SAT R17, R21, R20, R17 ;  /* 0x0000001415117239 */ /* 0x000fe20000001411 */
[-C--:B------:R-:W-:Y:S01]  /*a840*/  IMAD R26, R7, R82.reuse, R26 ;  /* 0x00000052071a7224 */ /* 0x080fe200078e021a */
[----:B------:R-:W-:Y:S01]  /*a850*/  SHF.R.S32.HI R0, RZ, 0x18, R125 ;  /* 0x00000018ff007819 */ /* 0x000fe2000001147d */
[----:B------:R-:W-:Y:S01]  /*a860*/  IMAD.MOV.U32 R3, RZ, RZ, R126 ;  /* 0x000000ffff037224 */ /* 0x000fe200078e007e */
[----:B------:R-:W-:Y:S01]  /*a870*/  SHF.R.S32.HI R7, RZ, 0x18, R118 ;  /* 0x00000018ff077819 */ /* 0x000fe20000011476 */
[----:B------:R-:W-:Y:S01]  /*a880*/  IMAD R31, R89, R82, R31 ;  /* 0x00000052591f7224 */ /* 0x000fe200078e021f */
[----:B------:R-:W-:Y:S01]  /*a890*/  SHF.R.S32.HI R97, RZ, 0x18, R98 ;  /* 0x00000018ff617819 */ /* 0x000fe20000011462 */
[----:B------:R-:W-:Y:S01]  /*a8a0*/  IMAD R30, R78, R34, RZ ;  /* 0x000000224e1e7224 */ /* 0x000fe200078e02ff */
[----:B------:R-:W-:Y:S01]  /*a8b0*/  SHF.L.U32 R103, R98, 0x8, RZ ;  /* 0x0000000862677819 */ /* 0x000fe200000006ff */
[----:B------:R-:W-:Y:S01]  /*a8c0*/  IMAD R28, R3, R82, R28 ;  /* 0x00000052031c7224 */ /* 0x000fe200078e021c */
[----:B------:R-:W-:Y:S01]  /*a8d0*/  I2IP.S8.S32.SAT R18, R31, R26, RZ ;  /* 0x0000001a1f127239 */ /* 0x000fe200000014ff */
[----:B------:R-:W-:Y:S01]  /*a8e0*/  IMAD R35, R78, R35, RZ ;  /* 0x000000234e237224 */ /* 0x000fe200078e02ff */
[----:B------:R-:W-:Y:S01]  /*a8f0*/  MOV R3, R123 ;  /* 0x0000007b00037202 */ /* 0x000fe20000000f00 */
[----:B------:R-:W-:Y:S01]  /*a900*/  IMAD R29, R0, R82, R29 ;  /* 0x00000052001d7224 */ /* 0x000fe200078e021d */
[----:B------:R-:W-:Y:S01]  /*a910*/  I2IP.S8.S32.SAT R18, R25, R24, R18 ;  /* 0x0000001819127239 */ /* 0x000fe20000001412 */
[-C--:B------:R-:W-:Y:S01]  /*a920*/  IMAD R30, R5, R82.reuse, R30 ;  /* 0x00000052051e7224 */ /* 0x080fe200078e021e */
[----:B------:R-:W-:Y:S01]  /*a930*/  SHF.R.S32.HI R0, RZ, 0x18, R122 ;  /* 0x00000018ff007819 */ /* 0x000fe2000001147a */
[----:B------:R-:W-:Y:S01]  /*a940*/  IMAD R35, R90, R82, R35 ;  /* 0x000000525a237224 */ /* 0x000fe200078e0223 */
[----:B------:R-:W-:Y:S01]  /*a950*/  MOV R5, R120 ;  /* 0x0000007800057202 */ /* 0x000fe20000000f00 */
[----:B------:R-:W-:Y:S01]  /*a960*/  IMAD R32, R3, R82, R32 ;  /* 0x0000005203207224 */ /* 0x000fe200078e0220 */
[----:B------:R-:W-:Y:S01]  /*a970*/  SHF.R.S32.HI R3, RZ, 0x18, R121 ;  /* 0x00000018ff037819 */ /* 0x000fe20000011479 */
[C---:B------:R-:W-:Y:S01]  /*a980*/  IMAD R34, R78.reuse, R38, RZ ;  /* 0x000000264e227224 */ /* 0x040fe200078e02ff */
[----:B------:R-:W-:Y:S01]  /*a990*/  I2IP.S8.S32.SAT R19, R35, R30, RZ ;  /* 0x0000001e23137239 */ /* 0x000fe200000014ff */
[----:B------:R-:W-:Y:S01]  /*a9a0*/  IMAD R39, R78, R39, RZ ;  /* 0x000000274e277224 */ /* 0x000fe200078e02ff */
[----:B------:R-:W-:Y:S01]  /*a9b0*/  SHF.R.S32.HI R98, RZ, 0x18, R99 ;  /* 0x00000018ff627819 */ /* 0x000fe20000011463 */
[----:B------:R-:W-:Y:S01]  /*a9c0*/  IMAD R33, R0, R82, R33 ;  /* 0x0000005200217224 */ /* 0x000fe200078e0221 */
[----:B------:R-:W-:Y:S01]  /*a9d0*/  I2IP.S8.S32.SAT R19, R29, R28, R19 ;  /* 0x0000001c1d137239 */ /* 0x000fe20000001413 */
[-C--:B------:R-:W-:Y:S01]  /*a9e0*/  IMAD R34, R3, R82.reuse, R34 ;  /* 0x0000005203227224 */ /* 0x080fe200078e0222 */
[----:B------:R-:W-:Y:S01]  /*a9f0*/  SHF.R.S32.HI R0, RZ, 0x18, R119 ;  /* 0x00000018ff007819 */ /* 0x000fe20000011477 */
[----:B------:R-:W-:Y:S01]  /*aa00*/  IMAD R39, R91, R82, R39 ;  /* 0x000000525b277224 */ /* 0x000fe200078e0227 */
[----:B------:R-:W-:Y:S01]  /*aa10*/  MOV R3, R117 ;  /* 0x0000007500037202 */ /* 0x000fe20000000f00 */
[C---:B------:R-:W-:Y:S01]  /*aa20*/  IMAD R38, R78.reuse, R42, RZ ;  /* 0x0000002a4e267224 */ /* 0x040fe200078e02ff */
[----:B------:R1:W-:Y:S01]  /*aa30*/  STS.128 [R172+0xa200], R16 ;  /* 0x00a20010ac007388 */ /* 0x0003e20000000c00 */
        /* <DEDUP_REMOVED lines=8> */
[-C--:B------:R-:W-:Y:S01]  /*aac0*/  IMAD R43, R92, R82.reuse, R43 ;  /* 0x000000525c2b7224 */ /* 0x080fe200078e022b */
[----:B------:R-:W-:Y:S01]  /*aad0*/  SHF.R.S32.HI R7, RZ, 0x18, R112 ;  /* 0x00000018ff077819 */ /* 0x000fe20000011470 */
[----:B------:R-:W-:Y:S01]  /*aae0*/  IMAD R40, R3, R82, R40 ;  /* 0x0000005203287224 */ /* 0x000fe200078e0228 */
[----:B------:R-:W-:Y:S01]  /*aaf0*/  SHF.R.S32.HI R3, RZ, 0x18, R115 ;  /* 0x00000018ff037819 */ /* 0x000fe20000011473 */
[C---:B------:R-:W-:Y:S01]  /*ab00*/  IMAD R42, R78.reuse, R46, RZ ;  /* 0x0000002e4e2a7224 */ /* 0x040fe200078e02ff */
[----:B------:R-:W-:Y:S01]  /*ab10*/  I2IP.S8.S32.SAT R38, R43, R38, RZ ;  /* 0x000000262b267239 */ /* 0x000fe200000014ff */
[----:B------:R-:W-:Y:S01]  /*ab20*/  IMAD R47, R78, R47, RZ ;  /* 0x0000002f4e2f7224 */ /* 0x000fe200078e02ff */
[----:B------:R-:W-:Y:S01]  /*ab30*/  SHF.L.U32 R100, R99, 0x8, RZ ;  /* 0x0000000863647819 */ /* 0x000fe200000006ff */
[----:B------:R-:W-:Y:S01]  /*ab40*/  IMAD R41, R0, R82, R41 ;  /* 0x0000005200297224 */ /* 0x000fe200078e0229 */
[----:B------:R-:W-:Y:S01]  /*ab50*/  I2IP.S8.S32.SAT R33, R37, R36, R38 ;  /* 0x0000002425217239 */ /* 0x000fe20000001426 */
[-C--:B------:R-:W-:Y:S01]  /*ab60*/  IMAD R42, R3, R82.reuse, R42 ;  /* 0x00000052032a7224 */ /* 0x080fe200078e022a */
[----:B------:R-:W-:Y:S01]  /*ab70*/  SHF.R.S32.HI R0, RZ, 0x18, R113 ;  /* 0x00000018ff007819 */ /* 0x000fe20000011471 */
[----:B------:R-:W-:Y:S01]  /*ab80*/  IMAD R47, R93, R82, R47 ;  /* 0x000000525d2f7224 */ /* 0x000fe200078e022f */
[----:B------:R-:W-:Y:S01]  /*ab90*/  IADD3 R76, PT, PT, R76, 0x1, RZ ;  /* 0x000000014c4c7810 */ /* 0x000fe20007ffe0ff */
[C---:B------:R-:W-:Y:S02]  /*aba0*/  IMAD R46, R78.reuse, R50, RZ ;  /* 0x000000324e2e7224 */ /* 0x040fe400078e02ff */
        /* <DEDUP_REMOVED lines=8> */
[----:B------:R-:W-:Y:S02]  /*ac30*/  IMAD.MOV.U32 R3, RZ, RZ, R111 ;  /* 0x000000ffff037224 */ /* 0x000fe400078e006f */
[-C--:B------:R-:W-:Y:S02]  /*ac40*/  IMAD R51, R94, R82.reuse, R51 ;  /* 0x000000525e337224 */ /* 0x080fe400078e0233 */
[----:B------:R-:W-:Y:S01]  /*ac50*/  IMAD R48, R3, R82, R48 ;  /* 0x0000005203307224 */ /* 0x000fe200078e0230 */
[----:B------:R-:W-:Y:S01]  /*ac60*/  SHF.R.S32.HI R3, RZ, 0x18, R109 ;  /* 0x00000018ff037819 */ /* 0x000fe2000001146d */
[C---:B------:R-:W-:Y:S01]  /*ac70*/  IMAD R50, R78.reuse, R54, RZ ;  /* 0x000000364e327224 */ /* 0x040fe200078e02ff */
[----:B------:R-:W-:Y:S01]  /*ac80*/  I2IP.S8.S32.SAT R35, R51, R46, RZ ;  /* 0x0000002e33237239 */ /* 0x000fe200000014ff */
[----:B------:R-:W-:Y:S02]  /*ac90*/  IMAD R55, R78, R55, RZ ;  /* 0x000000374e377224 */ /* 0x000fe400078e02ff */
[----:B------:R-:W-:Y:S01]  /*aca0*/  IMAD R49, R0, R82, R49 ;  /* 0x0000005200317224 */ /* 0x000fe200078e0231 */
[----:B------:R-:W-:Y:S01]  /*acb0*/  I2IP.S8.S32.SAT R35, R45, R44, R35 ;  /* 0x0000002c2d237239 */ /* 0x000fe20000001423 */
[-C--:B------:R-:W-:Y:S01]  /*acc0*/  IMAD R50, R3, R82.reuse, R50 ;  /* 0x0000005203327224 */ /* 0x080fe200078e0232 */
[----:B------:R-:W-:Y:S01]  /*acd0*/  SHF.R.S32.HI R0, RZ, 0x18, R107 ;  /* 0x00000018ff007819 */ /* 0x000fe2000001146b */
[----:B------:R-:W-:Y:S01]  /*ace0*/  IMAD R55, R95, R82, R55 ;  /* 0x000000525f377224 */ /* 0x000fe200078e0237 */
[----:B------:R-:W-:Y:S01]  /*acf0*/  SHF.R.S32.HI R3, RZ, 0x18, R106 ;  /* 0x00000018ff037819 */ /* 0x000fe2000001146a */
        /* <DEDUP_REMOVED lines=11> */
[----:B------:R-:W-:Y:S01]  /*adb0*/  SHF.R.S32.HI R3, RZ, 0x18, R103 ;  /* 0x00000018ff037819 */ /* 0x000fe20000011467 */
[----:B------:R-:W-:Y:S02]  /*adc0*/  IMAD R58, R78, R62, RZ ;  /* 0x0000003e4e3a7224 */ /* 0x000fe400078e02ff */
[----:B------:R-:W-:Y:S01]  /*add0*/  IMAD R56, R5, R82, R56 ;  /* 0x0000005205387224 */ /* 0x000fe200078e0238 */
[----:B------:R-:W-:Y:S01]  /*ade0*/  MOV R5, R102 ;  /* 0x0000006600057202 */ /* 0x000fe20000000f00 */
[----:B------:R-:W-:Y:S01]  /*adf0*/  IMAD R57, R0, R82, R57 ;  /* 0x0000005200397224 */ /* 0x000fe200078e0239 */
[----:B------:R-:W-:Y:S01]  /*ae00*/  SHF.R.S32.HI R0, RZ, 0x18, R101 ;  /* 0x00000018ff007819 */ /* 0x000fe20000011465 */
[C---:B------:R-:W-:Y:S01]  /*ae10*/  IMAD R63, R78.reuse, R63, RZ ;  /* 0x0000003f4e3f7224 */ /* 0x040fe200078e02ff */
[----:B------:R-:W-:Y:S01]  /*ae20*/  I2IP.S8.S32.SAT R54, R59, R54, RZ ;  /* 0x000000363b367239 */ /* 0x000fe200000014ff */
[-C--:B------:R-:W-:Y:S01]  /*ae30*/  IMAD R58, R3, R82.reuse, R58 ;  /* 0x00000052033a7224 */ /* 0x080fe200078e023a */
[----:B------:R-:W-:Y:S01]  /*ae40*/  SHF.R.S32.HI R3, RZ, 0x18, R100 ;  /* 0x00000018ff037819 */ /* 0x000fe20000011464 */
[----:B------:R-:W-:Y:S01]  /*ae50*/  IMAD R63, R97, R82, R63 ;  /* 0x00000052613f7224 */ /* 0x000fe200078e023f */
[----:B------:R-:W-:Y:S01]  /*ae60*/  I2IP.S8.S32.SAT R49, R53, R52, R54 ;  /* 0x0000003435317239 */ /* 0x000fe20000001436 */
        /* <DEDUP_REMOVED lines=28> */
.L_x_123:
[----:B------:R-:W-:Y:S05]  /*b030*/  BSYNC.RECONVERGENT B0 ;  /* 0x0000000000007941 */ /* 0x000fea0003800200 */
.L_x_122:
[----:B------:R-:W-:Y:S01]  /*b040*/  BAR.SYNC.DEFER_BLOCKING 0x1, 0x80 ;  /* 0x0042000000007b1d */ /* 0x000fe20000010000 */
[----:B------:R-:W-:Y:S01]  /*b050*/  ISETP.NE.AND P2, PT, R168, RZ, PT ;  /* 0x000000ffa800720c */ /* 0x000fe20003f45270 */
[----:B------:R-:W-:Y:S01]  /*b060*/  IMAD.IADD R20, R75, 0x1, R150 ;  /* 0x000000014b147824 */ /* 0x000fe200078e0296 */
[----:B------:R-:W-:Y:S01]  /*b070*/  ISETP.NE.AND P0, PT, R169, 0x2, PT ;  /* 0x00000002a900780c */ /* 0x000fe20003f05270 */
[----:B------:R-:W-:Y:S01]  /*b080*/  IMAD.IADD R21, R77, 0x1, R152 ;  /* 0x000000014d157824 */ /* 0x000fe200078e0298 */
[----:B------:R-:W-:Y:S02]  /*b090*/  ISETP.NE.AND P1, PT, R76, 0x2, PT ;  /* 0x000000024c00780c */ /* 0x000fe40003f25270 */
[----:B------:R-:W-:Y:S02]  /*b0a0*/  SEL R0, RZ, 0x1, P0 ;  /* 0x00000001ff007807 */ /* 0x000fe40000000000 */
[----:B------:R-:W-:Y:S02]  /*b0b0*/  SEL R3, RZ, 0x1, P1 ;  /* 0x00000001ff037807 */ /* 0x000fe40000800000 */
[----:B------:R-:W-:Y:S02]  /*b0c0*/  LOP3.LUT R161, R161, R0, RZ, 0x3c, !PT ;  /* 0x00000000a1a17212 */ /* 0x000fe400078e3cff */
[----:B------:R-:W-:Y:S02]  /*b0d0*/  LOP3.LUT R162, R162, R3, RZ, 0x3c, !PT ;  /* 0x00000003a2a27212 */ /* 0x000fe400078e3cff */
[----:B------:R-:W-:Y:S02]  /*b0e0*/  @P2 R2UR UR36, R158 ;  /* 0x000000009e2422ca */ /* 0x000fe400000e0000 */
[----:B------:R-:W-:Y:S02]  /*b0f0*/  SEL R169, R169, RZ, P0 ;  /* 0x000000ffa9a97207 */ /* 0x000fe40000000000 */
[----:B------:R-:W-:Y:S01]  /*b100*/  SEL R76, R76, RZ, P1 ;  /* 0x000000ff4c4c7207 */ /* 0x000fe20000800000 */
[----:B------:R-:W-:Y:S10]  /*b110*/  @P2 BRA `(.L_x_124) ;  /* 0xffffff9800a82947 */ /* 0x000ff4000383ffff */
[----:B------:R-:W-:Y:S05]  /*b120*/  EXIT ;  /* 0x000000000000794d */ /* 0x000fea0003800000 */
.L_x_19:
[----:B--2---:R2:W1:Y:S02]  /*b130*/  SYNCS.PHASECHK.TRANS64.TRYWAIT P0, [R3+URZ+0x100], R2 ;  /* 0x00010002030075a7 */ /* 0x00446400080011ff */
[----:B-1----:R-:W-:Y:S05]  /*b140*/  @!P0 NANOSLEEP.SYNCS 0x989680 ;  /* 0x009896800000895d */ /* 0x002fea0003900000 */
[----:B------:R-:W1:Y:S02]  /*b150*/  @!P0 SYNCS.PHASECHK.TRANS64 P0, [R3+URZ+0x100], R2 ;  /* 0x00010002030085a7 */ /* 0x000e6400080010ff */
[----:B-1----:R-:W-:Y:S05]  /*b160*/  @!P0 BRA `(.L_x_19) ;  /* 0xfffffffc00f08947 */ /* 0x002fea000383ffff */
[----:B------:R-:W-:Y:S05]  /*b170*/  BRA `(.L_x_125) ;  /* 0xffffff64001c7947 */ /* 0x000fea000383ffff */
.L_x_22:
[----:B-1----:R-:W-:-:S07]  /*b180*/  MOV R2, UR33 ;  /* 0x0000002100027c02 */ /* 0x002fce0008000f00 */
.L_x_126:
[----:B-1----:R1:W2:Y:S02]  /*b190*/  SYNCS.PHASECHK.TRANS64.TRYWAIT P0, [R2+URZ+0x30], R5 ;  /* 0x00003005020075a7 */ /* 0x0022a400080011ff */
[----:B--2---:R-:W-:Y:S05]  /*b1a0*/  @!P0 NANOSLEEP.SYNCS 0x989680 ;  /* 0x009896800000895d */ /* 0x004fea0003900000 */
[----:B------:R-:W2:Y:S02]  /*b1b0*/  @!P0 SYNCS.PHASECHK.TRANS64 P0, [R2+URZ+0x30], R5 ;  /* 0x00003005020085a7 */ /* 0x000ea400080010ff */
[----:B--2---:R-:W-:Y:S05]  /*b1c0*/  @!P0 BRA `(.L_x_126) ;  /* 0xfffffffc00f08947 */ /* 0x004fea000383ffff */
[----:B------:R-:W-:Y:S05]  /*b1d0*/  BRA `(.L_x_21) ;  /* 0xffffff64006c7947 */ /* 0x000fea000383ffff */
.L_x_28:
[----:B-1----:R-:W-:-:S07]  /*b1e0*/  MOV R2, UR17 ;  /* 0x0000001100027c02 */ /* 0x002fce0008000f00 */
.L_x_127:
[----:B-1----:R1:W2:Y:S02]  /*b1f0*/  SYNCS.PHASECHK.TRANS64.TRYWAIT P0, [R2+URZ+0x30], R5 ;  /* 0x00003005020075a7 */ /* 0x0022a400080011ff */
[----:B--2---:R-:W-:Y:S05]  /*b200*/  @!P0 NANOSLEEP.SYNCS 0x989680 ;  /* 0x009896800000895d */ /* 0x004fea0003900000 */
[----:B------:R-:W2:Y:S02]  /*b210*/  @!P0 SYNCS.PHASECHK.TRANS64 P0, [R2+URZ+0x30], R5 ;  /* 0x00003005020085a7 */ /* 0x000ea400080010ff */
[----:B--2---:R-:W-:Y:S05]  /*b220*/  @!P0 BRA `(.L_x_127) ;  /* 0xfffffffc00f08947 */ /* 0x004fea000383ffff */
[----:B------:R-:W-:Y:S05]  /*b230*/  BRA `(.L_x_27) ;  /* 0xffffff6800147947 */ /* 0x000fea000383ffff */
.L_x_32:
[----:B-1----:R1:W2:Y:S02]  /*b240*/  SYNCS.PHASECHK.TRANS64.TRYWAIT P0, [R2+URZ+0xb0], R3 ;  /* 0x0000b003020075a7 */ /* 0x0022a400080011ff */
[----:B--2---:R-:W-:Y:S05]  /*b250*/  @!P0 NANOSLEEP.SYNCS 0x989680 ;  /* 0x009896800000895d */ /* 0x004fea0003900000 */
[----:B------:R-:W2:Y:S02]  /*b260*/  @!P0 SYNCS.PHASECHK.TRANS64 P0, [R2+URZ+0xb0], R3 ;  /* 0x0000b003020085a7 */ /* 0x000ea400080010ff */
[----:B--2---:R-:W-:Y:S05]  /*b270*/  @!P0 BRA `(.L_x_32) ;  /* 0xfffffffc00f08947 */ /* 0x004fea000383ffff */
[----:B------:R-:W-:Y:S05]  /*b280*/  BRA `(.L_x_128) ;  /* 0xffffff6800a47947 */ /* 0x000fea000383ffff */
.L_x_36:
[----:B----4-:R-:W-:-:S07]  /*b290*/  MOV R0, UR5 ;  /* 0x0000000500007c02 */ /* 0x010fce0008000f00 */
.L_x_129:
[----:B-1----:R1:W2:Y:S02]  /*b2a0*/  SYNCS.PHASECHK.TRANS64.TRYWAIT P0, [R0+URZ], R3 ;  /* 0x00000003000075a7 */ /* 0x0022a400080011ff */
[----:B--2---:R-:W-:Y:S05]  /*b2b0*/  @!P0 NANOSLEEP.SYNCS 0x989680 ;  /* 0x009896800000895d */ /* 0x004fea0003900000 */
[----:B------:R-:W2:Y:S02]  /*b2c0*/  @!P0 SYNCS.PHASECHK.TRANS64 P0, [R0+URZ], R3 ;  /* 0x00000003000085a7 */ /* 0x000ea400080010ff */
[----:B--2---:R-:W-:Y:S05]  /*b2d0*/  @!P0 BRA `(.L_x_129) ;  /* 0xfffffffc00f08947 */ /* 0x004fea000383ffff */
[----:B------:R-:W-:Y:S05]  /*b2e0*/  BRA `(.L_x_130) ;  /* 0xffffff7000147947 */ /* 0x000fea000383ffff */
.L_x_37:
[----:B----4-:R-:W-:-:S07]  /*b2f0*/  MOV R0, UR5 ;  /* 0x0000000500007c02 */ /* 0x010fce0008000f00 */
.L_x_131:
[----:B-1----:R1:W2:Y:S02]  /*b300*/  SYNCS.PHASECHK.TRANS64.TRYWAIT P0, [R0+URZ], R3 ;  /* 0x00000003000075a7 */ /* 0x0022a400080011ff */
[----:B--2---:R-:W-:Y:S05]  /*b310*/  @!P0 NANOSLEEP.SYNCS 0x989680 ;  /* 0x009896800000895d */ /* 0x004fea0003900000 */
[----:B------:R-:W2:Y:S02]  /*b320*/  @!P0 SYNCS.PHASECHK.TRANS64 P0, [R0+URZ], R3 ;  /* 0x00000003000085a7 */ /* 0x000ea400080010ff */
[----:B--2---:R-:W-:Y:S05]  /*b330*/  @!P0 BRA `(.L_x_131) ;  /* 0xfffffffc00f08947 */ /* 0x004fea000383ffff */
[----:B------:R-:W-:Y:S05]  /*b340*/  BRA `(.L_x_132) ;  /* 0xffffff7000207947 */ /* 0x000fea000383ffff */
.L_x_38:
[----:B----4-:R-:W-:-:S07]  /*b350*/  MOV R0, UR5 ;  /* 0x0000000500007c02 */ /* 0x010fce0008000f00 */
.L_x_133:
[----:B-1----:R1:W2:Y:S02]  /*b360*/  SYNCS.PHASECHK.TRANS64.TRYWAIT P0, [R0+URZ], R3 ;  /* 0x00000003000075a7 */ /* 0x0022a400080011ff */
[----:B--2---:R-:W-:Y:S05]  /*b370*/  @!P0 NANOSLEEP.SYNCS 0x989680 ;  /* 0x009896800000895d */ /* 0x004fea0003900000 */
[----:B------:R-:W2:Y:S02]  /*b380*/  @!P0 SYNCS.PHASECHK.TRANS64 P0, [R0+URZ], R3 ;  /* 0x00000003000085a7 */ /* 0x000ea400080010ff */
[----:B--2---:R-:W-:Y:S05]  /*b390*/  @!P0 BRA `(.L_x_133) ;  /* 0xfffffffc00f08947 */ /* 0x004fea000383ffff */
[----:B------:R-:W-:Y:S05]  /*b3a0*/  BRA `(.L_x_134) ;  /* 0xffffff70002c7947 */ /* 0x000fea000383ffff */
.L_x_39:
[----:B----4-:R-:W-:-:S07]  /*b3b0*/  MOV R0, UR5 ;  /* 0x0000000500007c02 */ /* 0x010fce0008000f00 */
.L_x_135:
[----:B-1----:R1:W2:Y:S02]  /*b3c0*/  SYNCS.PHASECHK.TRANS64.TRYWAIT P0, [R0+URZ], R3 ;  /* 0x00000003000075a7 */ /* 0x0022a400080011ff */
[----:B--2---:R-:W-:Y:S05]  /*b3d0*/  @!P0 NANOSLEEP.SYNCS 0x989680 ;  /* 0x009896800000895d */ /* 0x004fea0003900000 */
[----:B------:R-:W2:Y:S02]  /*b3e0*/  @!P0 SYNCS.PHASECHK.TRANS64 P0, [R0+URZ], R3 ;  /* 0x00000003000085a7 */ /* 0x000ea400080010ff */
[----:B--2---:R-:W-:Y:S05]  /*b3f0*/  @!P0 BRA `(.L_x_135) ;  /* 0xfffffffc00f08947 */ /* 0x004fea000383ffff */
[----:B------:R-:W-:Y:S05]  /*b400*/  BRA `(.L_x_136) ;  /* 0xffffff7000387947 */ /* 0x000fea000383ffff */
.L_x_40:
[----:B----4-:R-:W-:-:S07]  /*b410*/  MOV R0, UR5 ;  /* 0x0000000500007c02 */ /* 0x010fce0008000f00 */
.L_x_137:
[----:B-1----:R1:W2:Y:S02]  /*b420*/  SYNCS.PHASECHK.TRANS64.TRYWAIT P0, [R0+URZ], R3 ;  /* 0x00000003000075a7 */ /* 0x0022a400080011ff */
[----:B--2---:R-:W-:Y:S05]  /*b430*/  @!P0 NANOSLEEP.SYNCS 0x989680 ;  /* 0x009896800000895d */ /* 0x004fea0003900000 */
[----:B------:R-:W2:Y:S02]  /*b440*/  @!P0 SYNCS.PHASECHK.TRANS64 P0, [R0+URZ], R3 ;  /* 0x00000003000085a7 */ /* 0x000ea400080010ff */
[----:B--2---:R-:W-:Y:S05]  /*b450*/  @!P0 BRA `(.L_x_137) ;  /* 0xfffffffc00f08947 */ /* 0x004fea000383ffff */
[----:B------:R-:W-:Y:S05]  /*b460*/  BRA `(.L_x_138) ;  /* 0xffffff7000447947 */ /* 0x000fea000383ffff */
.L_x_43:
[----:B-1----:R1:W2:Y:S02]  /*b470*/  SYNCS.PHASECHK.TRANS64.TRYWAIT P0, [R0+URZ+0xf0], R5 ;  /* 0x0000f005000075a7 */ /* 0x0022a400080011ff */
[----:B--2---:R-:W-:Y:S05]  /*b480*/  @!P0 NANOSLEEP.SYNCS 0x989680 ;  /* 0x009896800000895d */ /* 0x004fea0003900000 */
[----:B------:R-:W2:Y:S02]  /*b490*/  @!P0 SYNCS.PHASECHK.TRANS64 P0, [R0+URZ+0xf0], R5 ;  /* 0x0000f005000085a7 */ /* 0x000ea400080010ff */
[----:B--2---:R-:W-:Y:S05]  /*b4a0*/  @!P0 BRA `(.L_x_43) ;  /* 0xfffffffc00f08947 */ /* 0x004fea000383ffff */
[----:B------:R-:W-:Y:S05]  /*b4b0*/  BRA `(.L_x_139) ;  /* 0xffffff7000a07947 */ /* 0x000fea000383ffff */
.L_x_44:
[----:B------:R-:W-:-:S07]  /*b4c0*/  MOV R0, UR5 ;  /* 0x0000000500007c02 */ /* 0x000fce0008000f00 */
.L_x_140:
[----:B-1----:R1:W2:Y:S02]  /*b4d0*/  SYNCS.PHASECHK.TRANS64.TRYWAIT P0, [R0+URZ+0xc0], R5 ;  /* 0x0000c005000075a7 */ /* 0x0022a400080011ff */
[----:B--2---:R-:W-:Y:S05]  /*b4e0*/  @!P0 NANOSLEEP.SYNCS 0x989680 ;  /* 0x009896800000895d */ /* 0x004fea0003900000 */
[----:B------:R-:W2:Y:S02]  /*b4f0*/  @!P0 SYNCS.PHASECHK.TRANS64 P0, [R0+URZ+0xc0], R5 ;  /* 0x0000c005000085a7 */ /* 0x000ea400080010ff */
[----:B--2---:R-:W-:Y:S05]  /*b500*/  @!P0 BRA `(.L_x_140) ;  /* 0xfffffffc00f08947 */ /* 0x004fea000383ffff */
[----:B------:R-:W-:Y:S05]  /*b510*/  BRA `(.L_x_141) ;  /* 0xffffff7000b07947 */ /* 0x000fea000383ffff */
.L_x_45:
[----:B-1----:R1:W2:Y:S02]  /*b520*/  SYNCS.PHASECHK.TRANS64.TRYWAIT P1, [R0+URZ+0xb0], R5 ;  /* 0x0000b005000075a7 */ /* 0x0022a400080211ff */
[----:B--2---:R-:W-:Y:S05]  /*b530*/  @!P1 NANOSLEEP.SYNCS 0x989680 ;  /* 0x009896800000995d */ /* 0x004fea0003900000 */
[----:B------:R-:W2:Y:S02]  /*b540*/  @!P1 SYNCS.PHASECHK.TRANS64 P1, [R0+URZ+0xb0], R5 ;  /* 0x0000b005000095a7 */ /* 0x000ea400080210ff */
[----:B--2---:R-:W-:Y:S05]  /*b550*/  @!P1 BRA `(.L_x_45) ;  /* 0xfffffffc00f09947 */ /* 0x004fea000383ffff */
[----:B------:R-:W-:Y:S05]  /*b560*/  BRA `(.L_x_142) ;  /* 0xffffff7000e07947 */ /* 0x000fea000383ffff */
.L_x_48:
[----:B------:R-:W-:-:S07]  /*b570*/  MOV R0, UR5 ;  /* 0x0000000500007c02 */ /* 0x000fce0008000f00 */
.L_x_143:
[----:B-1----:R1:W2:Y:S02]  /*b580*/  SYNCS.PHASECHK.TRANS64.TRYWAIT P0, [R0+URZ+0xc0], R3 ;  /* 0x0000c003000075a7 */ /* 0x0022a400080011ff */
[----:B--2---:R-:W-:Y:S05]  /*b590*/  @!P0 NANOSLEEP.SYNCS 0x989680 ;  /* 0x009896800000895d */ /* 0x004fea0003900000 */
[----:B------:R-:W2:Y:S02]  /*b5a0*/  @!P0 SYNCS.PHASECHK.TRANS64 P0, [R0+URZ+0xc0], R3 ;  /* 0x0000c003000085a7 */ /* 0x000ea400080010ff */
[----:B--2---:R-:W-:Y:S05]  /*b5b0*/  @!P0 BRA `(.L_x_143) ;  /* 0xfffffffc00f08947 */ /* 0x004fea000383ffff */
[----:B------:R-:W-:Y:S05]  /*b5c0*/  BRA `(.L_x_47) ;  /* 0xffffff7400347947 */ /* 0x000fea000383ffff */
.L_x_55:
[----:B-1----:R1:W2:Y:S02]  /*b5d0*/  SYNCS.PHASECHK.TRANS64.TRYWAIT P1, [R0+URZ+0xb0], R5 ;  /* 0x0000b005000075a7 */ /* 0x0022a400080211ff */
[----:B--2---:R-:W-:Y:S05]  /*b5e0*/  @!P1 NANOSLEEP.SYNCS 0x989680 ;  /* 0x009896800000995d */ /* 0x004fea0003900000 */
[----:B------:R-:W2:Y:S02]  /*b5f0*/  @!P1 SYNCS.PHASECHK.TRANS64 P1, [R0+URZ+0xb0], R5 ;  /* 0x0000b005000095a7 */ /* 0x000ea400080210ff */
[----:B--2---:R-:W-:Y:S05]  /*b600*/  @!P1 BRA `(.L_x_55) ;  /* 0xfffffffc00f09947 */ /* 0x004fea000383ffff */
[----:B------:R-:W-:Y:S05]  /*b610*/  BRA `(.L_x_144) ;  /* 0xffffff7800947947 */ /* 0x000fea000383ffff */
.L_x_56:
[----:B------:R-:W-:-:S07]  /*b620*/  MOV R3, UR8 ;  /* 0x0000000800037c02 */ /* 0x000fce0008000f00 */
.L_x_145:
[----:B-1----:R1:W2:Y:S02]  /*b630*/  SYNCS.PHASECHK.TRANS64.TRYWAIT P0, [R3+URZ+0xe0], R0 ;  /* 0x0000e000030075a7 */ /* 0x0022a400080011ff */
[----:B--2---:R-:W-:Y:S05]  /*b640*/  @!P0 NANOSLEEP.SYNCS 0x989680 ;  /* 0x009896800000895d */ /* 0x004fea0003900000 */
[----:B------:R-:W2:Y:S02]  /*b650*/  @!P0 SYNCS.PHASECHK.TRANS64 P0, [R3+URZ+0xe0], R0 ;  /* 0x0000e000030085a7 */ /* 0x000ea400080010ff */
[----:B--2---:R-:W-:Y:S05]  /*b660*/  @!P0 BRA `(.L_x_145) ;  /* 0xfffffffc00f08947 */ /* 0x004fea000383ffff */
[----:B------:R-:W-:Y:S05]  /*b670*/  BRA `(.L_x_146) ;  /* 0xffffff7800cc7947 */ /* 0x000fea000383ffff */
.L_x_59:
[----:B------:R-:W-:Y:S07]  /*b680*/  MOV R0, UR7 ;  /* 0x0000000700007c02 */ /* 0x000fee0008000f00 */
.L_x_147:
[----:B-1----:R1:W2:Y:S02]  /*b690*/  SYNCS.PHASECHK.TRANS64.TRYWAIT P0, [R0+URZ], R3 ;  /* 0x00000003000075a7 */ /* 0x0022a400080011ff */
[----:B--2---:R-:W-:Y:S05]  /*b6a0*/  @!P0 NANOSLEEP.SYNCS 0x989680 ;  /* 0x009896800000895d */ /* 0x004fea0003900000 */
[----:B------:R-:W2:Y:S02]  /*b6b0*/  @!P0 SYNCS.PHASECHK.TRANS64 P0, [R0+URZ], R3 ;  /* 0x00000003000085a7 */ /* 0x000ea400080010ff */
[----:B--2---:R-:W-:Y:S05]  /*b6c0*/  @!P0 BRA `(.L_x_147) ;  /* 0xfffffffc00f08947 */ /* 0x004fea000383ffff */
[----:B------:R-:W-:Y:S05]  /*b6d0*/  BRA `(.L_x_58) ;  /* 0xffffff7800e87947 */ /* 0x000fea000383ffff */
.L_x_62:
[----:B------:R-:W-:-:S07]  /*b6e0*/  MOV R0, UR5 ;  /* 0x0000000500007c02 */ /* 0x000fce0008000f00 */
.L_x_148:
[----:B--2---:R2:W3:Y:S02]  /*b6f0*/  SYNCS.PHASECHK.TRANS64.TRYWAIT P0, [R0+URZ], R3 ;  /* 0x00000003000075a7 */ /* 0x0044e400080011ff */
[----:B---3--:R-:W-:Y:S05]  /*b700*/  @!P0 NANOSLEEP.SYNCS 0x989680 ;  /* 0x009896800000895d */ /* 0x008fea0003900000 */
[----:B------:R-:W3:Y:S02]  /*b710*/  @!P0 SYNCS.PHASECHK.TRANS64 P0, [R0+URZ], R3 ;  /* 0x00000003000085a7 */ /* 0x000ee400080010ff */
[----:B---3--:R-:W-:Y:S05]  /*b720*/  @!P0 BRA `(.L_x_148) ;  /* 0xfffffffc00f08947 */ /* 0x008fea000383ffff */
[----:B------:R-:W-:Y:S05]  /*b730*/  BRA `(.L_x_149) ;  /* 0xffffff7c009c7947 */ /* 0x000fea000383ffff */
.L_x_63:
[----:B------:R-:W-:-:S07]  /*b740*/  MOV R0, UR7 ;  /* 0x0000000700007c02 */ /* 0x000fce0008000f00 */
.L_x_150:
[----:B--2---:R2:W3:Y:S02]  /*b750*/  SYNCS.PHASECHK.TRANS64.TRYWAIT P0, [R0+URZ], R3 ;  /* 0x00000003000075a7 */ /* 0x0044e400080011ff */
[----:B---3--:R-:W-:Y:S05]  /*b760*/  @!P0 NANOSLEEP.SYNCS 0x989680 ;  /* 0x009896800000895d */ /* 0x008fea0003900000 */
[----:B------:R-:W3:Y:S02]  /*b770*/  @!P0 SYNCS.PHASECHK.TRANS64 P0, [R0+URZ], R3 ;  /* 0x00000003000085a7 */ /* 0x000ee400080010ff */
[----:B---3--:R-:W-:Y:S05]  /*b780*/  @!P0 BRA `(.L_x_150) ;  /* 0xfffffffc00f08947 */ /* 0x008fea000383ffff */
[----:B------:R-:W-:Y:S05]  /*b790*/  BRA `(.L_x_151) ;  /* 0xffffff7c00a87947 */ /* 0x000fea000383ffff */
.L_x_68:
[----:B--2---:R2:W3:Y:S02]  /*b7a0*/  SYNCS.PHASECHK.TRANS64.TRYWAIT P0, [R0+URZ+0xb0], R3 ;  /* 0x0000b003000075a7 */ /* 0x0044e400080011ff */
[----:B---3--:R-:W-:Y:S05]  /*b7b0*/  @!P0 NANOSLEEP.SYNCS 0x989680 ;  /* 0x009896800000895d */ /* 0x008fea0003900000 */
[----:B------:R-:W3:Y:S02]  /*b7c0*/  @!P0 SYNCS.PHASECHK.TRANS64 P0, [R0+URZ+0xb0], R3 ;  /* 0x0000b003000085a7 */ /* 0x000ee400080010ff */
[----:B---3--:R-:W-:Y:S05]  /*b7d0*/  @!P0 BRA `(.L_x_68) ;  /* 0xfffffffc00f08947 */ /* 0x008fea000383ffff */
[----:B------:R-:W-:Y:S05]  /*b7e0*/  BRA `(.L_x_152) ;  /* 0xffffff8000b47947 */ /* 0x000fea000383ffff */
.L_x_71:
[----:B------:R-:W-:Y:S07]  /*b7f0*/  MOV R0, UR7 ;  /* 0x0000000700007c02 */ /* 0x000fee0008000f00 */
.L_x_153:
[----:B--2---:R2:W3:Y:S02]  /*b800*/  SYNCS.PHASECHK.TRANS64.TRYWAIT P0, [R0+URZ+0xa8], R3 ;  /* 0x0000a803000075a7 */ /* 0x0044e400080011ff */
[----:B---3--:R-:W-:Y:S05]  /*b810*/  @!P0 NANOSLEEP.SYNCS 0x989680 ;  /* 0x009896800000895d */ /* 0x008fea0003900000 */
[----:B------:R-:W3:Y:S02]  /*b820*/  @!P0 SYNCS.PHASECHK.TRANS64 P0, [R0+URZ+0xa8], R3 ;  /* 0x0000a803000085a7 */ /* 0x000ee400080010ff */
[----:B---3--:R-:W-:Y:S05]  /*b830*/  @!P0 BRA `(.L_x_153) ;  /* 0xfffffffc00f08947 */ /* 0x008fea000383ffff */
[----:B------:R-:W-:Y:S05]  /*b840*/  BRA `(.L_x_70) ;  /* 0xffffff8400947947 */ /* 0x000fea000383ffff */
.L_x_74:
[----:B------:R-:W-:Y:S07]  /*b850*/  MOV R3, UR7 ;  /* 0x0000000700037c02 */ /* 0x000fee0008000f00 */
.L_x_154:
[----:B-1----:R1:W2:Y:S02]  /*b860*/  SYNCS.PHASECHK.TRANS64.TRYWAIT P0, [R3+URZ+0x80], R12 ;  /* 0x0000800c030075a7 */ /* 0x0022a400080011ff */
[----:B--2---:R-:W-:Y:S05]  /*b870*/  @!P0 NANOSLEEP.SYNCS 0x989680 ;  /* 0x009896800000895d */ /* 0x004fea0003900000 */
[----:B------:R-:W2:Y:S02]  /*b880*/  @!P0 SYNCS.PHASECHK.TRANS64 P0, [R3+URZ+0x80], R12 ;  /* 0x0000800c030085a7 */ /* 0x000ea400080010ff */
[----:B--2---:R-:W-:Y:S05]  /*b890*/  @!P0 BRA `(.L_x_154) ;  /* 0xfffffffc00f08947 */ /* 0x004fea000383ffff */
[----:B------:R-:W-:Y:S05]  /*b8a0*/  BRA `(.L_x_155) ;  /* 0xffffff88000c7947 */ /* 0x000fea000383ffff */
.L_x_75:
[----:B-1----:R-:W-:Y:S07]  /*b8b0*/  MOV R3, UR7 ;  /* 0x0000000700037c02 */ /* 0x002fee0008000f00 */
.L_x_156:
[----:B-1----:R1:W2:Y:S02]  /*b8c0*/  SYNCS.PHASECHK.TRANS64.TRYWAIT P0, [R3+URZ+0x88], R12 ;  /* 0x0000880c030075a7 */ /* 0x0022a400080011ff */
[----:B--2---:R-:W-:Y:S05]  /*b8d0*/  @!P0 NANOSLEEP.SYNCS 0x989680 ;  /* 0x009896800000895d */ /* 0x004fea0003900000 */
[----:B------:R-:W2:Y:S02]  /*b8e0*/  @!P0 SYNCS.PHASECHK.TRANS64 P0, [R3+URZ+0x88], R12 ;  /* 0x0000880c030085a7 */ /* 0x000ea400080010ff */
[----:B--2---:R-:W-:Y:S05]  /*b8f0*/  @!P0 BRA `(.L_x_156) ;  /* 0xfffffffc00f08947 */ /* 0x004fea000383ffff */
[----:B------:R-:W-:Y:S05]  /*b900*/  BRA `(.L_x_157) ;  /* 0xffffff8800487947 */ /* 0x000fea000383ffff */
.L_x_76:
[----:B-1----:R-:W-:Y:S07]  /*b910*/  MOV R3, UR7 ;  /* 0x0000000700037c02 */ /* 0x002fee0008000f00 */
.L_x_158:
[----:B-1----:R1:W2:Y:S02]  /*b920*/  SYNCS.PHASECHK.TRANS64.TRYWAIT P0, [R3+URZ+0x90], R12 ;  /* 0x0000900c030075a7 */ /* 0x0022a400080011ff */
[----:B--2---:R-:W-:Y:S05]  /*b930*/  @!P0 NANOSLEEP.SYNCS 0x989680 ;  /* 0x009896800000895d */ /* 0x004fea0003900000 */
[----:B------:R-:W2:Y:S02]  /*b940*/  @!P0 SYNCS.PHASECHK.TRANS64 P0, [R3+URZ+0x90], R12 ;  /* 0x0000900c030085a7 */ /* 0x000ea400080010ff */
[----:B--2---:R-:W-:Y:S05]  /*b950*/  @!P0 BRA `(.L_x_158) ;  /* 0xfffffffc00f08947 */ /* 0x004fea000383ffff */
[----:B------:R-:W-:Y:S05]  /*b960*/  BRA `(.L_x_159) ;  /* 0xffffff8800907947 */ /* 0x000fea000383ffff */
.L_x_77:
[----:B------:R-:W-:Y:S07]  /*b970*/  MOV R3, UR7 ;  /* 0x0000000700037c02 */ /* 0x000fee0008000f00 */
.L_x_160:
[----:B-1----:R1:W2:Y:S02]  /*b980*/  SYNCS.PHASECHK.TRANS64.TRYWAIT P0, [R3+URZ+0x98], R12 ;  /* 0x0000980c030075a7 */ /* 0x0022a400080011ff */
[----:B--2---:R-:W-:Y:S05]  /*b990*/  @!P0 NANOSLEEP.SYNCS 0x989680 ;  /* 0x009896800000895d */ /* 0x004fea0003900000 */
[----:B------:R-:W2:Y:S02]  /*b9a0*/  @!P0 SYNCS.PHASECHK.TRANS64 P0, [R3+URZ+0x98], R12 ;  /* 0x0000980c030085a7 */ /* 0x000ea400080010ff */
[----:B--2---:R-:W-:Y:S05]  /*b9b0*/  @!P0 BRA `(.L_x_160) ;  /* 0xfffffffc00f08947 */ /* 0x004fea000383ffff */
[----:B------:R-:W-:Y:S05]  /*b9c0*/  BRA `(.L_x_161) ;  /* 0xffffff8c00187947 */ /* 0x000fea000383ffff */
.L_x_79:
[----:B------:R-:W-:-:S07]  /*b9d0*/  MOV R0, UR7 ;  /* 0x0000000700007c02 */ /* 0x000fce0008000f00 */
.L_x_162:
[----:B-1----:R1:W3:Y:S02]  /*b9e0*/  SYNCS.PHASECHK.TRANS64.TRYWAIT P0, [R0+URZ+0x80], R3 ;  /* 0x00008003000075a7 */ /* 0x0022e400080011ff */
[----:B---3--:R-:W-:Y:S05]  /*b9f0*/  @!P0 NANOSLEEP.SYNCS 0x989680 ;  /* 0x009896800000895d */ /* 0x008fea0003900000 */
[----:B------:R-:W3:Y:S02]  /*ba00*/  @!P0 SYNCS.PHASECHK.TRANS64 P0, [R0+URZ+0x80], R3 ;  /* 0x00008003000085a7 */ /* 0x000ee400080010ff */
[----:B---3--:R-:W-:Y:S05]  /*ba10*/  @!P0 BRA `(.L_x_162) ;  /* 0xfffffffc00f08947 */ /* 0x008fea000383ffff */
[----:B------:R-:W-:Y:S05]  /*ba20*/  BRA `(.L_x_163) ;  /* 0xffffff8c00887947 */ /* 0x000fea000383ffff */
.L_x_80:
[----:B-1----:R-:W-:-:S07]  /*ba30*/  MOV R0, UR7 ;  /* 0x0000000700007c02 */ /* 0x002fce0008000f00 */
.L_x_164:
[----:B-1----:R1:W3:Y:S02]  /*ba40*/  SYNCS.PHASECHK.TRANS64.TRYWAIT P0, [R0+URZ+0x88], R3 ;  /* 0x00008803000075a7 */ /* 0x0022e400080011ff */
[----:B---3--:R-:W-:Y:S05]  /*ba50*/  @!P0 NANOSLEEP.SYNCS 0x989680 ;  /* 0x009896800000895d */ /* 0x008fea0003900000 */
[----:B------:R-:W3:Y:S02]  /*ba60*/  @!P0 SYNCS.PHASECHK.TRANS64 P0, [R0+URZ+0x88], R3 ;  /* 0x00008803000085a7 */ /* 0x000ee400080010ff */
[----:B---3--:R-:W-:Y:S05]  /*ba70*/  @!P0 BRA `(.L_x_164) ;  /* 0xfffffffc00f08947 */ /* 0x008fea000383ffff */
[----:B------:R-:W-:Y:S05]  /*ba80*/  BRA `(.L_x_165) ;  /* 0xffffff8c00787947 */ /* 0x000fea000383ffff */
.L_x_81:
[----:B-1----:R-:W-:-:S07]  /*ba90*/  MOV R0, UR7 ;  /* 0x0000000700007c02 */ /* 0x002fce0008000f00 */
.L_x_166:
[----:B-1----:R1:W3:Y:S02]  /*baa0*/  SYNCS.PHASECHK.TRANS64.TRYWAIT P0, [R0+URZ+0x90], R3 ;  /* 0x00009003000075a7 */ /* 0x0022e400080011ff */
[----:B---3--:R-:W-:Y:S05]  /*bab0*/  @!P0 NANOSLEEP.SYNCS 0x989680 ;  /* 0x009896800000895d */ /* 0x008fea0003900000 */
[----:B------:R-:W3:Y:S02]  /*bac0*/  @!P0 SYNCS.PHASECHK.TRANS64 P0, [R0+URZ+0x90], R3 ;  /* 0x00009003000085a7 */ /* 0x000ee400080010ff */
[----:B---3--:R-:W-:Y:S05]  /*bad0*/  @!P0 BRA `(.L_x_166) ;  /* 0xfffffffc00f08947 */ /* 0x008fea000383ffff */
[----:B------:R-:W-:Y:S05]  /*bae0*/  BRA `(.L_x_167) ;  /* 0xffffff8c00687947 */ /* 0x000fea000383ffff */
.L_x_83:
[----:B--2---:R2:W4:Y:S02]  /*baf0*/  SYNCS.PHASECHK.TRANS64.TRYWAIT P0, [R0+URZ+0xb0], R3 ;  /* 0x0000b003000075a7 */ /* 0x00452400080011ff */
[----:B----4-:R-:W-:Y:S05]  /*bb00*/  @!P0 NANOSLEEP.SYNCS 0x989680 ;  /* 0x009896800000895d */ /* 0x010fea0003900000 */
[----:B------:R-:W4:Y:S02]  /*bb10*/  @!P0 SYNCS.PHASECHK.TRANS64 P0, [R0+URZ+0xb0], R3 ;  /* 0x0000b003000085a7 */ /* 0x000f2400080010ff */
[----:B----4-:R-:W-:Y:S05]  /*bb20*/  @!P0 BRA `(.L_x_83) ;  /* 0xfffffffc00f08947 */ /* 0x010fea000383ffff */
[----:B------:R-:W-:Y:S05]  /*bb30*/  BRA `(.L_x_168) ;  /* 0xffffff9000347947 */ /* 0x000fea000383ffff */
.L_x_94:
[----:B-1----:R1:W3:Y:S02]  /*bb40*/  SYNCS.PHASECHK.TRANS64.TRYWAIT P1, [R3+URZ+0x60], R0 ;  /* 0x00006000030075a7 */ /* 0x0022e400080211ff */
[----:B---3--:R-:W-:Y:S05]  /*bb50*/  @!P1 NANOSLEEP.SYNCS 0x989680 ;  /* 0x009896800000995d */ /* 0x008fea0003900000 */
[----:B------:R-:W3:Y:S02]  /*bb60*/  @!P1 SYNCS.PHASECHK.TRANS64 P1, [R3+URZ+0x60], R0 ;  /* 0x00006000030095a7 */ /* 0x000ee400080210ff */
[----:B---3--:R-:W-:Y:S05]  /*bb70*/  @!P1 BRA `(.L_x_94) ;  /* 0xfffffffc00f09947 */ /* 0x008fea000383ffff */
[----:B------:R-:W-:Y:S05]  /*bb80*/  BRA `(.L_x_93) ;  /* 0xffffff9c005c7947 */ /* 0x000fea000383ffff */
.L_x_96:
[----:B---3--:R3:W4:Y:S02]  /*bb90*/  SYNCS.PHASECHK.TRANS64.TRYWAIT P0, [R108+URZ+0xd0], R5 ;  /* 0x0000d0056c0075a7 */ /* 0x00872400080011ff */
[----:B----4-:R-:W-:Y:S05]  /*bba0*/  @!P0 NANOSLEEP.SYNCS 0x989680 ;  /* 0x009896800000895d */ /* 0x010fea0003900000 */
[----:B------:R-:W4:Y:S02]  /*bbb0*/  @!P0 SYNCS.PHASECHK.TRANS64 P0, [R108+URZ+0xd0], R5 ;  /* 0x0000d0056c0085a7 */ /* 0x000f2400080010ff */
[----:B----4-:R-:W-:Y:S05]  /*bbc0*/  @!P0 BRA `(.L_x_96) ;  /* 0xfffffffc00f08947 */ /* 0x010fea000383ffff */
[----:B------:R-:W-:Y:S05]  /*bbd0*/  BRA `(.L_x_95) ;  /* 0xffffff9c00b87947 */ /* 0x000fea000383ffff */
.L_x_104:
[----:B--2---:R2:W3:Y:S02]  /*bbe0*/  SYNCS.PHASECHK.TRANS64.TRYWAIT P0, [R118+URZ+0x60], R3 ;  /* 0x00006003760075a7 */ /* 0x0044e400080011ff */
[----:B---3--:R-:W-:Y:S05]  /*bbf0*/  @!P0 NANOSLEEP.SYNCS 0x989680 ;  /* 0x009896800000895d */ /* 0x008fea0003900000 */
[----:B------:R-:W3:Y:S02]  /*bc00*/  @!P0 SYNCS.PHASECHK.TRANS64 P0, [R118+URZ+0x60], R3 ;  /* 0x00006003760085a7 */ /* 0x000ee400080010ff */
[----:B---3--:R-:W-:Y:S05]  /*bc10*/  @!P0 BRA `(.L_x_104) ;  /* 0xfffffffc00f08947 */ /* 0x008fea000383ffff */
[----:B------:R-:W-:Y:S05]  /*bc20*/  BRA `(.L_x_103) ;  /* 0xffffffb000bc7947 */ /* 0x000fea000383ffff */
.L_x_112:
[----:B--2---:R2:W3:Y:S02]  /*bc30*/  SYNCS.PHASECHK.TRANS64.TRYWAIT P0, [R0+URZ+0x60], R7 ;  /* 0x00006007000075a7 */ /* 0x0044e400080011ff */
[----:B---3--:R-:W-:Y:S05]  /*bc40*/  @!P0 NANOSLEEP.SYNCS 0x989680 ;  /* 0x009896800000895d */ /* 0x008fea0003900000 */
[----:B------:R-:W3:Y:S02]  /*bc50*/  @!P0 SYNCS.PHASECHK.TRANS64 P0, [R0+URZ+0x60], R7 ;  /* 0x00006007000085a7 */ /* 0x000ee400080010ff */
[----:B---3--:R-:W-:Y:S05]  /*bc60*/  @!P0 BRA `(.L_x_112) ;  /* 0xfffffffc00f08947 */ /* 0x008fea000383ffff */
[----:B------:R-:W-:Y:S05]  /*bc70*/  BRA `(.L_x_111) ;  /* 0xffffffc800107947 */ /* 0x000fea000383ffff */
.L_x_120:
[----:B--2---:R2:W3:Y:S02]  /*bc80*/  SYNCS.PHASECHK.TRANS64.TRYWAIT P0, [R0+URZ+0x60], R5 ;  /* 0x00006005000075a7 */ /* 0x0044e400080011ff */
[----:B---3--:R-:W-:Y:S05]  /*bc90*/  @!P0 NANOSLEEP.SYNCS 0x989680 ;  /* 0x009896800000895d */ /* 0x008fea0003900000 */
[----:B------:R-:W3:Y:S02]  /*bca0*/  @!P0 SYNCS.PHASECHK.TRANS64 P0, [R0+URZ+0x60], R5 ;  /* 0x00006005000085a7 */ /* 0x000ee400080010ff */
[----:B---3--:R-:W-:Y:S05]  /*bcb0*/  @!P0 BRA `(.L_x_120) ;  /* 0xfffffffc00f08947 */ /* 0x008fea000383ffff */
[----:B------:R-:W-:Y:S05]  /*bcc0*/  BRA `(.L_x_119) ;  /* 0xffffffdc00707947 */ /* 0x000fea000383ffff */
        .weak           $__internal_0_$__cuda_sm10x_tcgen05_guardrail_trap_col_being_dealloced_not_returned_by_alloc
        .type           $__internal_0_$__cuda_sm10x_tcgen05_guardrail_trap_col_being_dealloced_not_returned_by_alloc,@function
        .size           $__internal_0_$__cuda_sm10x_tcgen05_guardrail_trap_col_being_dealloced_not_returned_by_alloc,($__internal_1_$__cuda_sm10x_tcgen05_guardrail_trap_phase_invalid_during_alloc - $__internal_0_$__cuda_sm10x_tcgen05_guardrail_trap_col_being_dealloced_not_returned_by_alloc)
$__internal_0_$__cuda_sm10x_tcgen05_guardrail_trap_col_being_dealloced_not_returned_by_alloc:
[----:B------:R-:W-:Y:S05]  /*bcd0*/  BPT.TRAP 0x1 ;  /* 0x000000040000795c */ /* 0x000fea0000300000 */
[----:B------:R-:W-:-:S04]  /*bce0*/  HFMA2 R3, -RZ, RZ, 0, 0 ;  /* 0x00000000ff037431 */ /* 0x000fc800000001ff */
[----:B------:R-:W-:Y:S05]  /*bcf0*/  RET.REL.NODEC R2 `(_ZN7cutlass13device_kernelINS_4gemm6kernel13GemmUniversalIN4cute5tupleIJiiiiEEENS1_10collective13CollectiveMmaINS1_35MainloopSm100TmaUmmaWarpSpecializedILi6ELi2ELi2ENS5_IJNS4_1CILi1EEESB_SB_EEEEENS5_IJNSA_ILi128EEENSA_ILi256EEENSA_ILi64EEEEEEaNS5_IJlSB_lEEEaSI_NS4_8TiledMMAINS4_8MMA_AtomIJNS4_15SM100_MMA_S8_SSIaaiLi128ELi256ELNS4_4UMMA5MajorE0ELSN_0ELNSM_8SaturateE0EEEEEENS4_6LayoutISC_NS5_IJNSA_ILi0EEESS_SS_EEEEENS5_IJNS4_10UnderscoreESV_SV_EEEEENS4_13SM90_TMA_LOADENS4_14ComposedLayoutINS4_7SwizzleILi2ELi4ELi3EEENS4_18smem_ptr_flag_bitsILi8EEENSR_INS5_IJNSA_ILi8EEESG_EEENS5_IJSG_SB_EEEEEEEvNS4_8identityESY_S18_vS19_EENS_8epilogue10collective18CollectiveEpilogueINS1B_23Sm100TmaWarpSpecializedILi4ELi2ELi64ELb0ELb0EEEJSH_NS5_IJNSR_ISE_SB_EENSR_ISG_SB_EEEEEaSI_aSI_NS1B_6fusion15FusionCallbacksIS1F_NS1J_17LinearCombinationIaiaiLNS_15FloatRoundStyleE2EEESH_S1I_JEEENS4_5SM1004TMEM4LOAD26SM100_TMEM_LOAD_32dp32b64xESY_S18_NS4_39AutoVectorizingCopyWithAssumedAlignmentILi128EEENS4_14SM90_TMA_STOREES18_S1U_S1U_EEEvvEEEEvNT_6ParamsE) ;  /* 0xffffff4002c07950 */ /* 0x000fea0003c3ffff */
        .weak           $__internal_1_$__cuda_sm10x_tcgen05_guardrail_trap_phase_invalid_during_alloc
        .type           $__internal_1_$__cuda_sm10x_tcgen05_guardrail_trap_phase_invalid_during_alloc,@function
        .size           $__internal_1_$__cuda_sm10x_tcgen05_guardrail_trap_phase_invalid_during_alloc,($__internal_2_$__cuda_sm10x_tcgen05_guardrail_trap_unallocated_columns_being_dealloced - $__internal_1_$__cuda_sm10x_tcgen05_guardrail_trap_phase_invalid_during_alloc)
$__internal_1_$__cuda_sm10x_tcgen05_guardrail_trap_phase_invalid_during_alloc:
[----:B------:R-:W-:Y:S05]  /*bd00*/  BPT.TRAP 0x1 ;  /* 0x000000040000795c */ /* 0x000fea0000300000 */
[----:B------:R-:W-:-:S04]  /*bd10*/  MOV R3, 0x0 ;  /* 0x0000000000037802 */ /* 0x000fc80000000f00 */
[----:B------:R-:W-:Y:S05]  /*bd20*/  RET.REL.NODEC R2 `(_ZN7cutlass13device_kernelINS_4gemm6kernel13GemmUniversalIN4cute5tupleIJiiiiEEENS1_10collective13CollectiveMmaINS1_35MainloopSm100TmaUmmaWarpSpecializedILi6ELi2ELi2ENS5_IJNS4_1CILi1EEESB_SB_EEEEENS5_IJNSA_ILi128EEENSA_ILi256EEENSA_ILi64EEEEEEaNS5_IJlSB_lEEEaSI_NS4_8TiledMMAINS4_8MMA_AtomIJNS4_15SM100_MMA_S8_SSIaaiLi128ELi256ELNS4_4UMMA5MajorE0ELSN_0ELNSM_8SaturateE0EEEEEENS4_6LayoutISC_NS5_IJNSA_ILi0EEESS_SS_EEEEENS5_IJNS4_10UnderscoreESV_SV_EEEEENS4_13SM90_TMA_LOADENS4_14ComposedLayoutINS4_7SwizzleILi2ELi4ELi3EEENS4_18smem_ptr_flag_bitsILi8EEENSR_INS5_IJNSA_ILi8EEESG_EEENS5_IJSG_SB_EEEEEEEvNS4_8identityESY_S18_vS19_EENS_8epilogue10collective18CollectiveEpilogueINS1B_23Sm100TmaWarpSpecializedILi4ELi2ELi64ELb0ELb0EEEJSH_NS5_IJNSR_ISE_SB_EENSR_ISG_SB_EEEEEaSI_aSI_NS1B_6fusion15FusionCallbacksIS1F_NS1J_17LinearCombinationIaiaiLNS_15FloatRoundStyleE2EEESH_S1I_JEEENS4_5SM1004TMEM4LOAD26SM100_TMEM_LOAD_32dp32b64xESY_S18_NS4_39AutoVectorizingCopyWithAssumedAlignmentILi128EEENS4_14SM90_TMA_STOREES18_S1U_S1U_EEEvvEEEEvNT_6ParamsE) ;  /* 0xffffff4002b47950 */ /* 0x000fea0003c3ffff */
        .weak           $__internal_2_$__cuda_sm10x_tcgen05_guardrail_trap_unallocated_columns_being_dealloced
        .type           $__internal_2_$__cuda_sm10x_tcgen05_guardrail_trap_unallocated_columns_being_dealloced,@function
        .size           $__internal_2_$__cuda_sm10x_tcgen05_guardrail_trap_unallocated_columns_being_dealloced,(.L_x_170 - $__internal_2_$__cuda_sm10x_tcgen05_guardrail_trap_unallocated_columns_being_dealloced)
$__internal_2_$__cuda_sm10x_tcgen05_guardrail_trap_unallocated_columns_being_dealloced:
[----:B------:R-:W-:Y:S05]  /*bd30*/  BPT.TRAP 0x1 ;  /* 0x000000040000795c */ /* 0x000fea0000300000 */
[----:B------:R-:W-:-:S04]  /*bd40*/  HFMA2 R3, -RZ, RZ, 0, 0 ;  /* 0x00000000ff037431 */ /* 0x000fc800000001ff */
[----:B------:R-:W-:Y:S05]  /*bd50*/  RET.REL.NODEC R2 `(_ZN7cutlass13device_kernelINS_4gemm6kernel13GemmUniversalIN4cute5tupleIJiiiiEEENS1_10collective13CollectiveMmaINS1_35MainloopSm100TmaUmmaWarpSpecializedILi6ELi2ELi2ENS5_IJNS4_1CILi1EEESB_SB_EEEEENS5_IJNSA_ILi128EEENSA_ILi256EEENSA_ILi64EEEEEEaNS5_IJlSB_lEEEaSI_NS4_8TiledMMAINS4_8MMA_AtomIJNS4_15SM100_MMA_S8_SSIaaiLi128ELi256ELNS4_4UMMA5MajorE0ELSN_0ELNSM_8SaturateE0EEEEEENS4_6LayoutISC_NS5_IJNSA_ILi0EEESS_SS_EEEEENS5_IJNS4_10UnderscoreESV_SV_EEEEENS4_13SM90_TMA_LOADENS4_14ComposedLayoutINS4_7SwizzleILi2ELi4ELi3EEENS4_18smem_ptr_flag_bitsILi8EEENSR_INS5_IJNSA_ILi8EEESG_EEENS5_IJSG_SB_EEEEEEEvNS4_8identityESY_S18_vS19_EENS_8epilogue10collective18CollectiveEpilogueINS1B_23Sm100TmaWarpSpecializedILi4ELi2ELi64ELb0ELb0EEEJSH_NS5_IJNSR_ISE_SB_EENSR_ISG_SB_EEEEEaSI_aSI_NS1B_6fusion15FusionCallbacksIS1F_NS1J_17LinearCombinationIaiaiLNS_15FloatRoundStyleE2EEESH_S1I_JEEENS4_5SM1004TMEM4LOAD26SM100_TMEM_LOAD_32dp32b64xESY_S18_NS4_39AutoVectorizingCopyWithAssumedAlignmentILi128EEENS4_14SM90_TMA_STOREES18_S1U_S1U_EEEvvEEEEvNT_6ParamsE) ;  /* 0xffffff4002a87950 */ /* 0x000fea0003c3ffff */
.L_x_169:
[----:B------:R-:W-:-:S00]  /*bd60*/  BRA `(.L_x_169) ;  /* 0xfffffffc00fc7947 */ /* 0x000fc0000383ffff */
[----:B------:R-:W-:-:S00]  /*bd70*/  NOP ;  /* 0x0000000000007918 */ /* 0x000fc00000000000 */
        /* <DEDUP_REMOVED lines=8> */
.L_x_170:


//--------------------- .nv.global.init           --------------------------
	.section	.nv.global.init,"aw",@progbits
.nv.global.init:
	.type		$str$27,@object
	.size		$str$27,($str$28 - $str$27)
$str$27:
        /*0000*/ 	.byte	0x28, 0x61, 0x64, 0x64, 0x72, 0x65, 0x73, 0x73, 0x20, 0x26, 0x20, 0x6d, 0x61, 0x73, 0x6b, 0x29
        /*0010*/ 	.byte	0x20, 0x3d, 0x3d, 0x20, 0x30, 0x00
	.type		$str$28,@object
	.size		$str$28,($str$26 - $str$28)
$str$28:
        /*0016*/ 	.byte	0x2f, 0x74, 0x6d, 0x70, 0x2f, 0x63, 0x75, 0x74, 0x6c, 0x61, 0x73, 0x73, 0x5f, 0x73, 0x77, 0x65
        /*0026*/ 	.byte	0x65, 0x70, 0x5f, 0x73, 0x72, 0x63, 0x2f, 0x69, 0x6e, 0x63, 0x6c, 0x75, 0x64, 0x65, 0x2f, 0x63
        /*0036*/ 	.byte	0x75, 0x74, 0x65, 0x2f, 0x70, 0x6f, 0x69, 0x6e, 0x74, 0x65, 0x72, 0x5f, 0x66, 0x6c, 0x61, 0x67
        /*0046*/ 	.byte	0x67, 0x65, 0x64, 0x2e, 0x68, 0x70, 0x70, 0x00
	.type		$str$26,@object
	.size		$str$26,($str$25 - $str$26)
$str$26:
        /*004e*/ 	.byte	0x2f, 0x74, 0x6d, 0x70, 0x2f, 0x63, 0x75, 0x74, 0x6c, 0x61, 0x73, 0x73, 0x5f, 0x73, 0x77, 0x65
        /*005e*/ 	.byte	0x65, 0x70, 0x5f, 0x73, 0x72, 0x63, 0x2f, 0x69, 0x6e, 0x63, 0x6c, 0x75, 0x64, 0x65, 0x2f, 0x63
        /*006e*/ 	.byte	0x75, 0x74, 0x65, 0x2f, 0x61, 0x74, 0x6f, 0x6d, 0x2f, 0x63, 0x6f, 0x70, 0x79, 0x5f, 0x74, 0x72
        /*007e*/ 	.byte	0x61, 0x69, 0x74, 0x73, 0x5f, 0x73, 0x6d, 0x31, 0x30, 0x30, 0x2e, 0x68, 0x70, 0x70, 0x00
	.type		$str$25,@object
	.size		$str$25,(__unnamed_1 - $str$25)
$str$25:
        /*008d*/ 	.byte	0x28, 0x28, 0x75, 0x69, 0x6e, 0x74, 0x33, 0x32, 0x5f, 0x74, 0x28, 0x74, 0x68, 0x72, 0x65, 0x61
        /*009d*/ 	.byte	0x64, 0x49, 0x64, 0x78, 0x2e, 0x78, 0x29, 0x20, 0x2f, 0x20, 0x33, 0x32, 0x29, 0x20, 0x25, 0x20
        /*00ad*/ 	.byte	0x34, 0x29, 0x20, 0x3d, 0x3d, 0x20, 0x28, 0x28, 0x28, 0x74, 0x6d, 0x65, 0x6d, 0x5f, 0x61, 0x64
        /*00bd*/ 	.byte	0x64, 0x72, 0x20, 0x3e, 0x3e, 0x20, 0x31, 0x36, 0x29, 0x20, 0x2f, 0x20, 0x33, 0x32, 0x29, 0x20
        /*00cd*/ 	.byte	0x25, 0x20, 0x34, 0x29, 0x00
	.type		__unnamed_1,@object
	.size		__unnamed_1,(__unnamed_2 - __unnamed_1)
__unnamed_1:
        /*00d2*/ 	.byte	0x61, 0x75, 0x74, 0x6f, 0x20, 0x63, 0x75, 0x74, 0x65, 0x3a, 0x3a, 0x61, 0x73, 0x5f, 0x70, 0x6f
        /* <DEDUP_REMOVED lines=24> */
        /*0262*/ 	.byte	0x5d, 0x00
	.type		__unnamed_2,@object
	.size		__unnamed_2,(__unnamed_3 - __unnamed_2)
__unnamed_2:
        /* <DEDUP_REMOVED lines=26> */
	.type		__unnamed_3,@object
	.size		__unnamed_3,(.L_3 - __unnamed_3)
__unnamed_3:
        /* <DEDUP_REMOVED lines=42> */
        /*0696*/ 	.byte	0x43, 0x3c, 0x30, 0x3e, 0x3e, 0x3e, 0x3e, 0x5d, 0x00
.L_3:


//--------------------- .nv.shared._ZN7cutlass13device_kernelINS_4gemm6kernel13GemmUniversalIN4cute5tupleIJiiiiEEENS1_10collective13CollectiveMmaINS1_35MainloopSm100TmaUmmaWarpSpecializedILi6ELi2ELi2ENS5_IJNS4_1CILi1EEESB_SB_EEEEENS5_IJNSA_ILi128EEENSA_ILi256EEENSA_ILi64EEEEEEaNS5_IJlSB_lEEEaSI_NS4_8TiledMMAINS4_8MMA_AtomIJNS4_15SM100_MMA_S8_SSIaaiLi128ELi256ELNS4_4UMMA5MajorE0ELSN_0ELNSM_8SaturateE0EEEEEENS4_6LayoutISC_NS5_IJNSA_ILi0EEESS_SS_EEEEENS5_IJNS4_10UnderscoreESV_SV_EEEEENS4_13SM90_TMA_LOADENS4_14ComposedLayoutINS4_7SwizzleILi2ELi4ELi3EEENS4_18smem_ptr_flag_bitsILi8EEENSR_INS5_IJNSA_ILi8EEESG_EEENS5_IJSG_SB_EEEEEEEvNS4_8identityESY_S18_vS19_EENS_8epilogue10collective18CollectiveEpilogueINS1B_23Sm100TmaWarpSpecializedILi4ELi2ELi64ELb0ELb0EEEJSH_NS5_IJNSR_ISE_SB_EENSR_ISG_SB_EEEEEaSI_aSI_NS1B_6fusion15FusionCallbacksIS1F_NS1J_17LinearCombinationIaiaiLNS_15FloatRoundStyleE2EEESH_S1I_JEEENS4_5SM1004TMEM4LOAD26SM100_TMEM_LOAD_32dp32b64xESY_S18_NS4_39AutoVectorizingCopyWithAssumedAlignmentILi128EEENS4_14SM90_TMA_STOREES18_S1U_S1U_EEEvvEEEEvNT_6ParamsE --------------------------
	.section	.nv.shared._ZN7cutlass13device_kernelINS_4gemm6kernel13GemmUniversalIN4cute5tupleIJiiiiEEENS1_10collective13CollectiveMmaINS1_35MainloopSm100TmaUmmaWarpSpecializedILi6ELi2ELi2ENS5_IJNS4_1CILi1EEESB_SB_EEEEENS5_IJNSA_ILi128EEENSA_ILi256EEENSA_ILi64EEEEEEaNS5_IJlSB_lEEEaSI_NS4_8TiledMMAINS4_8MMA_AtomIJNS4_15SM100_MMA_S8_SSIaaiLi128ELi256ELNS4_4UMMA5MajorE0ELSN_0ELNSM_8SaturateE0EEEEEENS4_6LayoutISC_NS5_IJNSA_ILi0EEESS_SS_EEEEENS5_IJNS4_10UnderscoreESV_SV_EEEEENS4_13SM90_TMA_LOADENS4_14ComposedLayoutINS4_7SwizzleILi2ELi4ELi3EEENS4_18smem_ptr_flag_bitsILi8EEENSR_INS5_IJNSA_ILi8EEESG_EEENS5_IJSG_SB_EEEEEEEvNS4_8identityESY_S18_vS19_EENS_8epilogue10collective18CollectiveEpilogueINS1B_23Sm100TmaWarpSpecializedILi4ELi2ELi64ELb0ELb0EEEJSH_NS5_IJNSR_ISE_SB_EENSR_ISG_SB_EEEEEaSI_aSI_NS1B_6fusion15FusionCallbacksIS1F_NS1J_17LinearCombinationIaiaiLNS_15FloatRoundStyleE2EEESH_S1I_JEEENS4_5SM1004TMEM4LOAD26SM100_TMEM_LOAD_32dp32b64xESY_S18_NS4_39AutoVectorizingCopyWithAssumedAlignmentILi128EEENS4_14SM90_TMA_STOREES18_S1U_S1U_EEEvvEEEEvNT_6ParamsE,"aw",@nobits
	.sectionflags	@""
	.align	16
	.zero		1024


//--------------------- .nv.shared.reserved.0     --------------------------
	.section	.nv.shared.reserved.0,"aw",@nobits
	.weak		__nv_reservedSMEM_offset_0_alias
	.size		__nv_reservedSMEM_offset_0_alias, 0, 64
	.other		__nv_reservedSMEM_offset_0_alias,@"STO_CUDA_RESERVED_SHARED STV_DEFAULT"
__nv_reservedSMEM_offset_0_alias:
	.zero		0
.nv.shared.reserved.0:
	.zero		64
	.weak		__nv_reservedSMEM_tcgen05_partition
	.type		__nv_reservedSMEM_tcgen05_partition,@object
	.size		__nv_reservedSMEM_tcgen05_partition,(.L_0 - __nv_reservedSMEM_tcgen05_partition)
__nv_reservedSMEM_tcgen05_partition:
	.zero		32
.L_0:


//--------------------- .nv.global                --------------------------
	.section	.nv.global,"aw",@nobits
.nv.global:
	.type		_ZN40_INTERNAL_d68195dd_4_k_cu_7eec8c71_234634cute1_E,@object
	.size		_ZN40_INTERNAL_d68195dd_4_k_cu_7eec8c71_234634cute1_E,(_ZN40_INTERNAL_d68195dd_4_k_cu_7eec8c71_234634cuda3std3__45__cpo6cbeginE - _ZN40_INTERNAL_d68195dd_4_k_cu_7eec8c71_234634cute1_E)
_ZN40_INTERNAL_d68195dd_4_k_cu_7eec8c71_234634cute1_E:
	.zero		1
	.type		_ZN40_INTERNAL_d68195dd_4_k_cu_7eec8c71_234634cuda3std3__45__cpo6cbeginE,@object
	.size		_ZN40_INTERNAL_d68195dd_4_k_cu_7eec8c71_234634cuda3std3__45__cpo6cbeginE,(_ZN40_INTERNAL_d68195dd_4_k_cu_7eec8c71_234634cuda3std3__48in_placeE - _ZN40_INTERNAL_d68195dd_4_k_cu_7eec8c71_234634cuda3std3__45__cpo6cbeginE)
_ZN40_INTERNAL_d68195dd_4_k_cu_7eec8c71_234634cuda3std3__45__cpo6cbeginE:
	.zero		1
	.type		_ZN40_INTERNAL_d68195dd_4_k_cu_7eec8c71_234634cuda3std3__48in_placeE,@object
	.size		_ZN40_INTERNAL_d68195dd_4_k_cu_7eec8c71_234634cuda3std3__48in_placeE,(_ZN40_INTERNAL_d68195dd_4_k_cu_7eec8c71_234634cuda3std6ranges3__45__cpo9iter_moveE - _ZN40_INTERNAL_d68195dd_4_k_cu_7eec8c71_234634cuda3std3__48in_placeE)
_ZN40_INTERNAL_d68195dd_4_k_cu_7eec8c71_234634cuda3std3__48in_placeE:
	.zero		1
	.type		_ZN40_INTERNAL_d68195dd_4_k_cu_7eec8c71_234634cuda3std6ranges3__45__cpo9iter_moveE,@object
	.size		_ZN40_INTERNAL_d68195dd_4_k_cu_7eec8c71_234634cuda3std6ranges3__45__cpo9iter_moveE,(_ZN40_INTERNAL_d68195dd_4_k_cu_7eec8c71_234634cuda3std3__45__cpo5beginE - _ZN40_INTERNAL_d68195dd_4_k_cu_7eec8c71_234634cuda3std6ranges3__45__cpo9iter_moveE)
_ZN40_INTERNAL_d68195dd_4_k_cu_7eec8c71_234634cuda3std6ranges3__45__cpo9iter_moveE:
	.zero		1
	.type		_ZN40_INTERNAL_d68195dd_4_k_cu_7eec8c71_234634cuda3std3__45__cpo5beginE,@object
	.size		_ZN40_INTERNAL_d68195dd_4_k_cu_7eec8c71_234634cuda3std3__45__cpo5beginE,(_ZN40_INTERNAL_d68195dd_4_k_cu_7eec8c71_234634cuda3std3__442_GLOBAL__N__d68195dd_4_k_cu_7eec8c71_234636ignoreE - _ZN40_INTERNAL_d68195dd_4_k_cu_7eec8c71_234634cuda3std3__45__cpo5beginE)
_ZN40_INTERNAL_d68195dd_4_k_cu_7eec8c71_234634cuda3std3__45__cpo5beginE:
	.zero		1
	.type		_ZN40_INTERNAL_d68195dd_4_k_cu_7eec8c71_234634cuda3std3__442_GLOBAL__N__d68195dd_4_k_cu_7eec8c71_234636ignoreE,@object
	.size		_ZN40_INTERNAL_d68195dd_4_k_cu_7eec8c71_234634cuda3std3__442_GLOBAL__N__d68195dd_4_k_cu_7eec8c71_234636ignoreE,(_ZN40_INTERNAL_d68195dd_4_k_cu_7eec8c71_234634cute7productE - _ZN40_INTERNAL_d68195dd_4_k_cu_7eec8c71_234634cuda3std3__442_GLOBAL__N__d68195dd_4_k_cu_7eec8c71_234636ignoreE)
_ZN40_INTERNAL_d68195dd_4_k_cu_7eec8c71_234634cuda3std3__442_GLOBAL__N__d68195dd_4_k_cu_7eec8c71_234636ignoreE:
	.zero		1
	.type		_ZN40_INTERNAL_d68195dd_4_k_cu_7eec8c71_234634cute7productE,@object
	.size		_ZN40_INTERNAL_d68195dd_4_k_cu_7eec8c71_234634cute7productE,(_ZN40_INTERNAL_d68195dd_4_k_cu_7eec8c71_234634cuda3std3__45__cpo3endE - _ZN40_INTERNAL_d68195dd_4_k_cu_7eec8c71_234634cute7productE)
_ZN40_INTERNAL_d68195dd_4_k_cu_7eec8c71_234634cute7productE:
	.zero		1
	.type		_ZN40_INTERNAL_d68195dd_4_k_cu_7eec8c71_234634cuda3std3__45__cpo3endE,@object
	.size		_ZN40_INTERNAL_d68195dd_4_k_cu_7eec8c71_234634cuda3std3__45__cpo3endE,(_ZN40_INTERNAL_d68195dd_4_k_cu_7eec8c71_234634cuda3std3__419piecewise_constructE - _ZN40_INTERNAL_d68195dd_4_k_cu_7eec8c71_234634cuda3std3__45__cpo3endE)
_ZN40_INTERNAL_d68195dd_4_k_cu_7eec8c71_234634cuda3std3__45__cpo3endE:
	.zero		1
	.type		_ZN40_INTERNAL_d68195dd_4_k_cu_7eec8c71_234634cuda3std3__419piecewise_constructE,@object
	.size		_ZN40_INTERNAL_d68195dd_4_k_cu_7eec8c71_234634cuda3std3__419piecewise_constructE,(_ZN40_INTERNAL_d68195dd_4_k_cu_7eec8c71_234634cuda3std3__45__cpo4cendE - _ZN40_INTERNAL_d68195dd_4_k_cu_7eec8c71_234634cuda3std3__419piecewise_constructE)
_ZN40_INTERNAL_d68195dd_4_k_cu_7eec8c71_234634cuda3std3__419piecewise_constructE:
	.zero		1
	.type		_ZN40_INTERNAL_d68195dd_4_k_cu_7eec8c71_234634cuda3std3__45__cpo4cendE,@object
	.size		_ZN40_INTERNAL_d68195dd_4_k_cu_7eec8c71_234634cuda3std3__45__cpo4cendE,(_ZN40_INTERNAL_d68195dd_4_k_cu_7eec8c71_234634cuda3std6ranges3__45__cpo4swapE - _ZN40_INTERNAL_d68195dd_4_k_cu_7eec8c71_234634cuda3std3__45__cpo4cendE)
_ZN40_INTERNAL_d68195dd_4_k_cu_7eec8c71_234634cuda3std3__45__cpo4cendE:
	.zero		1
	.type		_ZN40_INTERNAL_d68195dd_4_k_cu_7eec8c71_234634cuda3std6ranges3__45__cpo4swapE,@object
	.size		_ZN40_INTERNAL_d68195dd_4_k_cu_7eec8c71_234634cuda3std6ranges3__45__cpo4swapE,(.L_11 - _ZN40_INTERNAL_d68195dd_4_k_cu_7eec8c71_234634cuda3std6ranges3__45__cpo4swapE)
_ZN40_INTERNAL_d68195dd_4_k_cu_7eec8c71_234634cuda3std6ranges3__45__cpo4swapE:
	.zero		1
.L_11:


//--------------------- .nv.constant0._ZN7cutlass13device_kernelINS_4gemm6kernel13GemmUniversalIN4cute5tupleIJiiiiEEENS1_10collective13CollectiveMmaINS1_35MainloopSm100TmaUmmaWarpSpecializedILi6ELi2ELi2ENS5_IJNS4_1CILi1EEESB_SB_EEEEENS5_IJNSA_ILi128EEENSA_ILi256EEENSA_ILi64EEEEEEaNS5_IJlSB_lEEEaSI_NS4_8TiledMMAINS4_8MMA_AtomIJNS4_15SM100_MMA_S8_SSIaaiLi128ELi256ELNS4_4UMMA5MajorE0ELSN_0ELNSM_8SaturateE0EEEEEENS4_6LayoutISC_NS5_IJNSA_ILi0EEESS_SS_EEEEENS5_IJNS4_10UnderscoreESV_SV_EEEEENS4_13SM90_TMA_LOADENS4_14ComposedLayoutINS4_7SwizzleILi2ELi4ELi3EEENS4_18smem_ptr_flag_bitsILi8EEENSR_INS5_IJNSA_ILi8EEESG_EEENS5_IJSG_SB_EEEEEEEvNS4_8identityESY_S18_vS19_EENS_8epilogue10collective18CollectiveEpilogueINS1B_23Sm100TmaWarpSpecializedILi4ELi2ELi64ELb0ELb0EEEJSH_NS5_IJNSR_ISE_SB_EENSR_ISG_SB_EEEEEaSI_aSI_NS1B_6fusion15FusionCallbacksIS1F_NS1J_17LinearCombinationIaiaiLNS_15FloatRoundStyleE2EEESH_S1I_JEEENS4_5SM1004TMEM4LOAD26SM100_TMEM_LOAD_32dp32b64xESY_S18_NS4_39AutoVectorizingCopyWithAssumedAlignmentILi128EEENS4_14SM90_TMA_STOREES18_S1U_S1U_EEEvvEEEEvNT_6ParamsE --------------------------
	.section	.nv.constant0._ZN7cutlass13device_kernelINS_4gemm6kernel13GemmUniversalIN4cute5tupleIJiiiiEEENS1_10collective13CollectiveMmaINS1_35MainloopSm100TmaUmmaWarpSpecializedILi6ELi2ELi2ENS5_IJNS4_1CILi1EEESB_SB_EEEEENS5_IJNSA_ILi128EEENSA_ILi256EEENSA_ILi64EEEEEEaNS5_IJlSB_lEEEaSI_NS4_8TiledMMAINS4_8MMA_AtomIJNS4_15SM100_MMA_S8_SSIaaiLi128ELi256ELNS4_4UMMA5MajorE0ELSN_0ELNSM_8SaturateE0EEEEEENS4_6LayoutISC_NS5_IJNSA_ILi0EEESS_SS_EEEEENS5_IJNS4_10UnderscoreESV_SV_EEEEENS4_13SM90_TMA_LOADENS4_14ComposedLayoutINS4_7SwizzleILi2ELi4ELi3EEENS4_18smem_ptr_flag_bitsILi8EEENSR_INS5_IJNSA_ILi8EEESG_EEENS5_IJSG_SB_EEEEEEEvNS4_8identityESY_S18_vS19_EENS_8epilogue10collective18CollectiveEpilogueINS1B_23Sm100TmaWarpSpecializedILi4ELi2ELi64ELb0ELb0EEEJSH_NS5_IJNSR_ISE_SB_EENSR_ISG_SB_EEEEEaSI_aSI_NS1B_6fusion15FusionCallbacksIS1F_NS1J_17LinearCombinationIaiaiLNS_15FloatRoundStyleE2EEESH_S1I_JEEENS4_5SM1004TMEM4LOAD26SM100_TMEM_LOAD_32dp32b64xESY_S18_NS4_39AutoVectorizingCopyWithAssumedAlignmentILi128EEENS4_14SM90_TMA_STOREES18_S1U_S1U_EEEvvEEEEvNT_6ParamsE,"a",@progbits
	.sectionflags	@""
	.align	4
.nv.constant0._ZN7cutlass13device_kernelINS_4gemm6kernel13GemmUniversalIN4cute5tupleIJiiiiEEENS1_10collective13CollectiveMmaINS1_35MainloopSm100TmaUmmaWarpSpecializedILi6ELi2ELi2ENS5_IJNS4_1CILi1EEESB_SB_EEEEENS5_IJNSA_ILi128EEENSA_ILi256EEENSA_ILi64EEEEEEaNS5_IJlSB_lEEEaSI_NS4_8TiledMMAINS4_8MMA_AtomIJNS4_15SM100_MMA_S8_SSIaaiLi128ELi256ELNS4_4UMMA5MajorE0ELSN_0ELNSM_8SaturateE0EEEEEENS4_6LayoutISC_NS5_IJNSA_ILi0EEESS_SS_EEEEENS5_IJNS4_10UnderscoreESV_SV_EEEEENS4_13SM90_TMA_LOADENS4_14ComposedLayoutINS4_7SwizzleILi2ELi4ELi3EEENS4_18smem_ptr_flag_bitsILi8EEENSR_INS5_IJNSA_ILi8EEESG_EEENS5_IJSG_SB_EEEEEEEvNS4_8identityESY_S18_vS19_EENS_8epilogue10collective18CollectiveEpilogueINS1B_23Sm100TmaWarpSpecializedILi4ELi2ELi64ELb0ELb0EEEJSH_NS5_IJNSR_ISE_SB_EENSR_ISG_SB_EEEEEaSI_aSI_NS1B_6fusion15FusionCallbacksIS1F_NS1J_17LinearCombinationIaiaiLNS_15FloatRoundStyleE2EEESH_S1I_JEEENS4_5SM1004TMEM4LOAD26SM100_TMEM_LOAD_32dp32b64xESY_S18_NS4_39AutoVectorizingCopyWithAssumedAlignmentILi128EEENS4_14SM90_TMA_STOREES18_S1U_S1U_EEEvvEEEEvNT_6ParamsE:
	.zero		2944


//--------------------- SYMBOLS --------------------------

	.type		.nv.reservedSmem.offset0,@object
	.size		.nv.reservedSmem.offset0,0x4
	.type		.nv.reservedSmem.cap,@object
	.size		.nv.reservedSmem.cap,0x4
	.type		__assertfail,@function
